	.headerflags	@"EF_CUDA_TEXMODE_UNIFIED EF_CUDA_64BIT_ADDRESS EF_CUDA_ACCELERATORS EF_CUDA_SM90 EF_CUDA_VIRTUAL_SM(EF_CUDA_SM90)"
	.elftype	@"ET_EXEC"


//--------------------- .nv.info                  --------------------------
	.section	.nv.info,"",@"SHT_CUDA_INFO"
	.align	4


	//----- nvinfo : EIATTR_REGCOUNT
	.align		4
        /*0000*/ 	.byte	0x04, 0x2f
        /*0002*/ 	.short	(.L_1 - .L_0)
	.align		4
.L_0:
        /*0004*/ 	.word	index@(triton_poi_fused_avg_pool2d_convolution_53)
        /*0008*/ 	.word	0x0000005a


	//----- nvinfo : EIATTR_MIN_STACK_SIZE
	.align		4
.L_1:
        /*000c*/ 	.byte	0x04, 0x12
        /*000e*/ 	.short	(.L_3 - .L_2)
	.align		4
.L_2:
        /*0010*/ 	.word	index@(triton_poi_fused_avg_pool2d_convolution_53)
        /*0014*/ 	.word	0x00000000


	//----- nvinfo : EIATTR_FRAME_SIZE
	.align		4
.L_3:
        /*0018*/ 	.byte	0x04, 0x11
        /*001a*/ 	.short	(.L_5 - .L_4)
	.align		4
.L_4:
        /*001c*/ 	.word	index@(triton_poi_fused_avg_pool2d_convolution_53)
        /*0020*/ 	.word	0x00000000


	//----- nvinfo : EIATTR_MIN_STACK_SIZE
	.align		4
.L_5:
        /*0024*/ 	.byte	0x04, 0x12
        /*0026*/ 	.short	(.L_7 - .L_6)
	.align		4
.L_6:
        /*0028*/ 	.word	index@(triton_poi_fused_avg_pool2d_convolution_53)
        /*002c*/ 	.word	0x00000000
.L_7:


//--------------------- .nv.info.triton_poi_fused_avg_pool2d_convolution_53 --------------------------
	.section	.nv.info.triton_poi_fused_avg_pool2d_convolution_53,"",@"SHT_CUDA_INFO"
	.sectionflags	@""
	.align	4


	//----- nvinfo : EIATTR_CUDA_API_VERSION
	.align		4
        /*0000*/ 	.byte	0x04, 0x37
        /*0002*/ 	.short	(.L_9 - .L_8)
.L_8:
        /*0004*/ 	.word	0x0000007c


	//----- nvinfo : EIATTR_KPARAM_INFO
	.align		4
.L_9:
        /*0008*/ 	.byte	0x04, 0x17
        /*000a*/ 	.short	(.L_11 - .L_10)
.L_10:
        /*000c*/ 	.word	0x00000000
        /*0010*/ 	.short	0x0006
        /*0012*/ 	.short	0x002c
        /*0014*/ 	.byte	0x00, 0xf0, 0x11, 0x00


	//----- nvinfo : EIATTR_KPARAM_INFO
	.align		4
.L_11:
        /*0018*/ 	.byte	0x04, 0x17
        /*001a*/ 	.short	(.L_13 - .L_12)
.L_12:
        /*001c*/ 	.word	0x00000000
        /*0020*/ 	.short	0x0005
        /*0022*/ 	.short	0x0028
        /*0024*/ 	.byte	0x00, 0xf0, 0x11, 0x00


	//----- nvinfo : EIATTR_KPARAM_INFO
	.align		4
.L_13:
        /*0028*/ 	.byte	0x04, 0x17
        /*002a*/ 	.short	(.L_15 - .L_14)
.L_14:
        /*002c*/ 	.word	0x00000000
        /*0030*/ 	.short	0x0004
        /*0032*/ 	.short	0x0020
        /*0034*/ 	.byte	0x00, 0xf4, 0x21, 0x00


	//----- nvinfo : EIATTR_KPARAM_INFO
	.align		4
.L_15:
        /*0038*/ 	.byte	0x04, 0x17
        /*003a*/ 	.short	(.L_17 - .L_16)
.L_16:
        /*003c*/ 	.word	0x00000000
        /*0040*/ 	.short	0x0003
        /*0042*/ 	.short	0x0018
        /*0044*/ 	.byte	0x00, 0xf4, 0x21, 0x00


	//----- nvinfo : EIATTR_KPARAM_INFO
	.align		4
.L_17:
        /*0048*/ 	.byte	0x04, 0x17
        /*004a*/ 	.short	(.L_19 - .L_18)
.L_18:
        /*004c*/ 	.word	0x00000000
        /*0050*/ 	.short	0x0002
        /*0052*/ 	.short	0x0010
        /*0054*/ 	.byte	0x00, 0xf4, 0x21, 0x00


	//----- nvinfo : EIATTR_KPARAM_INFO
	.align		4
.L_19:
        /*0058*/ 	.byte	0x04, 0x17
        /*005a*/ 	.short	(.L_21 - .L_20)
.L_20:
        /*005c*/ 	.word	0x00000000
        /*0060*/ 	.short	0x0001
        /*0062*/ 	.short	0x0008
        /*0064*/ 	.byte	0x00, 0xf4, 0x21, 0x00


	//----- nvinfo : EIATTR_KPARAM_INFO
	.align		4
.L_21:
        /*0068*/ 	.byte	0x04, 0x17
        /*006a*/ 	.short	(.L_23 - .L_22)
.L_22:
        /*006c*/ 	.word	0x00000000
        /*0070*/ 	.short	0x0000
        /*0072*/ 	.short	0x0000
        /*0074*/ 	.byte	0x00, 0xf4, 0x21, 0x00


	//----- nvinfo : EIATTR_SPARSE_MMA_MASK
	.align		4
.L_23:
        /*0078*/ 	.byte	0x03, 0x50
        /*007a*/ 	.short	0x0000


	//----- nvinfo : EIATTR_MAXREG_COUNT
	.align		4
        /*007c*/ 	.byte	0x03, 0x1b
        /*007e*/ 	.short	0x00ff


	//----- nvinfo : EIATTR_EXIT_INSTR_OFFSETS
	.align		4
        /*0080*/ 	.byte	0x04, 0x1c
        /*0082*/ 	.short	(.L_25 - .L_24)


	//   ....[0]....
.L_24:
        /*0084*/ 	.word	0x00003d60


	//   ....[1]....
        /*0088*/ 	.word	0x00003da0


	//----- nvinfo : EIATTR_REQNTID
	.align		4
.L_25:
        /*008c*/ 	.byte	0x04, 0x10
        /*008e*/ 	.short	(.L_27 - .L_26)
.L_26:
        /*0090*/ 	.word	0x00000100
        /*0094*/ 	.word	0x00000001
        /*0098*/ 	.word	0x00000001


	//----- nvinfo : EIATTR_CBANK_PARAM_SIZE
	.align		4
.L_27:
        /*009c*/ 	.byte	0x03, 0x19
        /*009e*/ 	.short	0x0030


	//----- nvinfo : EIATTR_PARAM_CBANK
	.align		4
        /*00a0*/ 	.byte	0x04, 0x0a
        /*00a2*/ 	.short	(.L_29 - .L_28)
	.align		4
.L_28:
        /*00a4*/ 	.word	index@(.nv.constant0.triton_poi_fused_avg_pool2d_convolution_53)
        /*00a8*/ 	.short	0x0210
        /*00aa*/ 	.short	0x0030


	//----- nvinfo : EIATTR_SW_WAR
	.align		4
.L_29:
        /*00ac*/ 	.byte	0x04, 0x36
        /*00ae*/ 	.short	(.L_31 - .L_30)
.L_30:
        /*00b0*/ 	.word	0x00000008
.L_31:


//--------------------- .nv.callgraph             --------------------------
	.section	.nv.callgraph,"",@"SHT_CUDA_CALLGRAPH"
	.align	4
	.sectionentsize	8
	.align		4
        /*0000*/ 	.word	0x00000000
	.align		4
        /*0004*/ 	.word	0xffffffff
	.align		4
        /*0008*/ 	.word	0x00000000
	.align		4
        /*000c*/ 	.word	0xfffffffe
	.align		4
        /*0010*/ 	.word	0x00000000
	.align		4
        /*0014*/ 	.word	0xfffffffd
	.align		4
        /*0018*/ 	.word	0x00000000
	.align		4
        /*001c*/ 	.word	0xfffffffc


//--------------------- .text.triton_poi_fused_avg_pool2d_convolution_53 --------------------------
	.section	.text.triton_poi_fused_avg_pool2d_convolution_53,"ax",@progbits
	.sectionflags	@"SHF_BARRIERS=1"
	.align	128
        .global         triton_poi_fused_avg_pool2d_convolution_53
        .type           triton_poi_fused_avg_pool2d_convolution_53,@function
        .size           triton_poi_fused_avg_pool2d_convolution_53,(.L_x_1 - triton_poi_fused_avg_pool2d_convolution_53)
        .other          triton_poi_fused_avg_pool2d_convolution_53,@"STO_CUDA_ENTRY STV_DEFAULT"
triton_poi_fused_avg_pool2d_convolution_53:
.text.triton_poi_fused_avg_pool2d_convolution_53:
[----:B------:R-:W0:Y:S01]  /*0000*/  LDC R1, c[0x0][0x28] ;  /* 0x00000a00ff017b82 */ /* 0x000e220000000800 */
[----:B------:R-:W1:Y:S07]  /*0010*/  S2R R0, SR_CTAID.X ;  /* 0x0000000000007919 */ /* 0x000e6e0000002500 */
[----:B------:R-:W2:Y:S01]  /*0020*/  LDC.64 R54, c[0x0][0x210] ;  /* 0x00008400ff367b82 */ /* 0x000ea20000000a00 */
[----:B------:R-:W-:Y:S01]  /*0030*/  IMAD.MOV.U32 R38, RZ, RZ, RZ ;  /* 0x000000ffff267224 */ /* 0x000fe200078e00ff */
[----:B------:R-:W-:Y:S01]  /*0040*/  CS2R R36, SRZ ;  /* 0x0000000000247805 */ /* 0x000fe2000001ff00 */
[----:B------:R-:W3:Y:S01]  /*0050*/  S2R R2, SR_TID.X ;  /* 0x0000000000027919 */ /* 0x000ee20000002100 */
[----:B------:R-:W-:-:S02]  /*0060*/  CS2R R60, SRZ ;  /* 0x00000000003c7805 */ /* 0x000fc4000001ff00 */
[----:B------:R-:W-:Y:S02]  /*0070*/  CS2R R56, SRZ ;  /* 0x0000000000387805 */ /* 0x000fe4000001ff00 */
[----:B------:R-:W-:Y:S01]  /*0080*/  CS2R R40, SRZ ;  /* 0x0000000000287805 */ /* 0x000fe2000001ff00 */
[----:B------:R-:W4:Y:S01]  /*0090*/  S2R R52, SR_CTAID.Y ;  /* 0x0000000000347919 */ /* 0x000f220000002600 */
[----:B------:R-:W-:Y:S01]  /*00a0*/  IMAD.MOV.U32 R28, RZ, RZ, RZ ;  /* 0x000000ffff1c7224 */ /* 0x000fe200078e00ff */
[----:B------:R-:W-:Y:S02]  /*00b0*/  CS2R R30, SRZ ;  /* 0x00000000001e7805 */ /* 0x000fe4000001ff00 */
[----:B------:R-:W-:Y:S01]  /*00c0*/  CS2R R32, SRZ ;  /* 0x0000000000207805 */ /* 0x000fe2000001ff00 */
[----:B------:R-:W-:Y:S01]  /*00d0*/  ULDC.64 UR6, c[0x0][0x208] ;  /* 0x0000820000067ab9 */ /* 0x000fe20000000a00 */
[----:B-1----:R-:W-:Y:S01]  /*00e0*/  IMAD.SHL.U32 R45, R0, 0x10, RZ ;  /* 0x00000010002d7824 */ /* 0x002fe200078e00ff */
[----:B------:R-:W-:Y:S01]  /*00f0*/  SHF.R.S32.HI R6, RZ, 0x1b, R0 ;  /* 0x0000001bff067819 */ /* 0x000fe20000011400 */
[----:B---3--:R-:W-:-:S03]  /*0100*/  IMAD.SHL.U32 R8, R2, 0x4, RZ ;  /* 0x0000000402087824 */ /* 0x008fc600078e00ff */
[----:B------:R-:W-:Y:S02]  /*0110*/  SGXT R6, R6, 0x1 ;  /* 0x000000010606781a */ /* 0x000fe40000000200 */
[----:B------:R-:W-:Y:S02]  /*0120*/  SHF.R.U32.HI R7, RZ, 0x2, R2 ;  /* 0x00000002ff077819 */ /* 0x000fe40000011602 */
[----:B------:R-:W-:Y:S02]  /*0130*/  LOP3.LUT R3, R45, 0xc, R8, 0xf8, !PT ;  /* 0x0000000c2d037812 */ /* 0x000fe400078ef808 */
[----:B------:R-:W-:Y:S02]  /*0140*/  SGXT.U32 R7, R7, 0x6 ;  /* 0x000000060707781a */ /* 0x000fe40000000000 */
[----:B------:R-:W-:Y:S01]  /*0150*/  LEA.HI R0, R6, R3, RZ, 0x3 ;  /* 0x0000000306007211 */ /* 0x000fe200078f18ff */
[C---:B------:R-:W-:Y:S01]  /*0160*/  VIADD R5, R3.reuse, 0xfffffff9 ;  /* 0xfffffff903057836 */ /* 0x040fe20000000000 */
[----:B------:R-:W-:-:S02]  /*0170*/  LOP3.LUT R29, R3, 0x2, RZ, 0xfc, !PT ;  /* 0x00000002031d7812 */ /* 0x000fc400078efcff */
[----:B------:R-:W-:Y:S02]  /*0180*/  LOP3.LUT R4, R0, 0xfffffff8, RZ, 0xc0, !PT ;  /* 0xfffffff800047812 */ /* 0x000fe400078ec0ff */
[----:B----4-:R-:W-:Y:S02]  /*0190*/  PRMT R48, R7, 0x6540, R52 ;  /* 0x0000654007307816 */ /* 0x010fe40000000034 */
[----:B------:R-:W-:Y:S02]  /*01a0*/  IADD3 R9, R3, -R4, RZ ;  /* 0x8000000403097210 */ /* 0x000fe40007ffe0ff */
[----:B------:R-:W-:Y:S01]  /*01b0*/  IADD3 R65, R3, -0x8, RZ ;  /* 0xfffffff803417810 */ /* 0x000fe20007ffe0ff */
[----:B------:R-:W-:Y:S01]  /*01c0*/  IMAD.SHL.U32 R48, R48, 0x40, RZ ;  /* 0x0000004030307824 */ /* 0x000fe200078e00ff */
[C---:B------:R-:W-:Y:S01]  /*01d0*/  ISETP.GT.AND P1, PT, R9.reuse, -0x1, PT ;  /* 0xffffffff0900780c */ /* 0x040fe20003f24270 */
[----:B------:R-:W-:Y:S01]  /*01e0*/  VIADD R4, R9, 0x1 ;  /* 0x0000000109047836 */ /* 0x000fe20000000000 */
[----:B------:R-:W-:Y:S01]  /*01f0*/  ISETP.GE.U32.AND P5, PT, R65, 0x38, PT ;  /* 0x000000384100780c */ /* 0x000fe20003fa6070 */
[C---:B------:R-:W-:Y:S01]  /*0200*/  IMAD.IADD R13, R48.reuse, 0x1, R5 ;  /* 0x00000001300d7824 */ /* 0x040fe200078e0205 */
[----:B------:R-:W-:-:S02]  /*0210*/  LOP3.LUT R50, R48, 0x1000, RZ, 0xfc, !PT ;  /* 0x0000100030327812 */ /* 0x000fc400078efcff */
[----:B------:R-:W-:Y:S01]  /*0220*/  ISETP.LT.AND P0, PT, R4, 0x8, P1 ;  /* 0x000000080400780c */ /* 0x000fe20000f01270 */
[----:B--2---:R-:W-:Y:S01]  /*0230*/  IMAD.WIDE R12, R13, 0x4, R54 ;  /* 0x000000040d0c7825 */ /* 0x004fe200078e0236 */
[----:B------:R-:W-:Y:S02]  /*0240*/  LEA.HI R4, R6, R29, RZ, 0x3 ;  /* 0x0000001d06047211 */ /* 0x000fe400078f18ff */
[----:B------:R-:W-:Y:S02]  /*0250*/  LOP3.LUT R44, R48, 0x2000, RZ, 0xfc, !PT ;  /* 0x00002000302c7812 */ /* 0x000fe400078efcff */
[----:B------:R-:W-:Y:S02]  /*0260*/  LOP3.LUT R4, R4, 0xfffffff8, RZ, 0xc0, !PT ;  /* 0xfffffff804047812 */ /* 0x000fe400078ec0ff */
[----:B------:R-:W-:Y:S01]  /*0270*/  LOP3.LUT R46, R48, 0x3000, RZ, 0xfc, !PT ;  /* 0x00003000302e7812 */ /* 0x000fe200078efcff */
[----:B------:R-:W-:Y:S01]  /*0280*/  IMAD.IADD R17, R44, 0x1, R5 ;  /* 0x000000012c117824 */ /* 0x000fe200078e0205 */
[----:B------:R-:W-:-:S02]  /*0290*/  IADD3 R4, R29, -R4, RZ ;  /* 0x800000041d047210 */ /* 0x000fc40007ffe0ff */
[----:B------:R-:W-:Y:S01]  /*02a0*/  ISETP.LT.U32.AND P3, PT, R65, 0x38, P0 ;  /* 0x000000384100780c */ /* 0x000fe20000761070 */
[----:B------:R-:W-:Y:S01]  /*02b0*/  IMAD.IADD R19, R46, 0x1, R5 ;  /* 0x000000012e137824 */ /* 0x000fe200078e0205 */
[----:B------:R-:W-:Y:S01]  /*02c0*/  ISETP.GT.AND P2, PT, R4, RZ, !P5 ;  /* 0x000000ff0400720c */ /* 0x000fe20006f44270 */
[----:B------:R-:W-:Y:S01]  /*02d0*/  IMAD.WIDE R16, R17, 0x4, R54 ;  /* 0x0000000411107825 */ /* 0x000fe200078e0236 */
[----:B------:R-:W-:-:S03]  /*02e0*/  IADD3 R15, R50, R5, RZ ;  /* 0x00000005320f7210 */ /* 0x000fc60007ffe0ff */
[----:B------:R-:W-:-:S04]  /*02f0*/  IMAD.WIDE R18, R19, 0x4, R54 ;  /* 0x0000000413127825 */ /* 0x000fc800078e0236 */
[----:B------:R-:W-:Y:S02]  /*0300*/  IMAD.WIDE R14, R15, 0x4, R54 ;  /* 0x000000040f0e7825 */ /* 0x000fe400078e0236 */
[----:B------:R-:W2:Y:S04]  /*0310*/  @P3 LDG.E.EL R36, desc[UR6][R12.64] ;  /* 0x000000060c243981 */ /* 0x000ea8000c2e1900 */
[----:B------:R-:W3:Y:S04]  /*0320*/  @P2 LDG.E.EL R38, desc[UR6][R12.64] ;  /* 0x000000060c262981 */ /* 0x000ee8000c2e1900 */
[----:B------:R-:W4:Y:S04]  /*0330*/  @P2 LDG.E.EL R61, desc[UR6][R14.64] ;  /* 0x000000060e3d2981 */ /* 0x000f28000c2e1900 */
[----:B------:R-:W5:Y:S04]  /*0340*/  @P2 LDG.E.EL R41, desc[UR6][R16.64] ;  /* 0x0000000610292981 */ /* 0x000f68000c2e1900 */
[----:B------:R-:W5:Y:S04]  /*0350*/  @P2 LDG.E.EL R30, desc[UR6][R18.64] ;  /* 0x00000006121e2981 */ /* 0x000f68000c2e1900 */
[----:B------:R-:W5:Y:S04]  /*0360*/  @P3 LDG.E.EL R56, desc[UR6][R14.64] ;  /* 0x000000060e383981 */ /* 0x000f68000c2e1900 */
[----:B------:R1:W5:Y:S04]  /*0370*/  @P3 LDG.E.EL R28, desc[UR6][R16.64] ;  /* 0x00000006101c3981 */ /* 0x000368000c2e1900 */
[----:B------:R1:W5:Y:S01]  /*0380*/  @P3 LDG.E.EL R32, desc[UR6][R18.64] ;  /* 0x0000000612203981 */ /* 0x000362000c2e1900 */
[----:B------:R-:W-:-:S02]  /*0390*/  LOP3.LUT R11, R3, 0x3, RZ, 0xfc, !PT ;  /* 0x00000003030b7812 */ /* 0x000fc400078efcff */
[----:B------:R-:W-:Y:S02]  /*03a0*/  LOP3.LUT R39, R3, 0x1, RZ, 0xfc, !PT ;  /* 0x0000000103277812 */ /* 0x000fe400078efcff */
[C---:B------:R-:W-:Y:S02]  /*03b0*/  LEA.HI R5, R6.reuse, R11, RZ, 0x3 ;  /* 0x0000000b06057211 */ /* 0x040fe400078f18ff */
[----:B------:R-:W-:Y:S02]  /*03c0*/  LEA.HI R6, R6, R39, RZ, 0x3 ;  /* 0x0000002706067211 */ /* 0x000fe400078f18ff */
[----:B------:R-:W-:Y:S02]  /*03d0*/  LOP3.LUT R20, R5, 0xfffffff8, RZ, 0xc0, !PT ;  /* 0xfffffff805147812 */ /* 0x000fe400078ec0ff */
[----:B------:R-:W-:Y:S02]  /*03e0*/  LOP3.LUT R10, R6, 0xfffffff8, RZ, 0xc0, !PT ;  /* 0xfffffff8060a7812 */ /* 0x000fe400078ec0ff */
[----:B------:R-:W-:-:S03]  /*03f0*/  IADD3 R6, R11, -R20, RZ ;  /* 0x800000140b067210 */ /* 0x000fc60007ffe0ff */
[----:B------:R-:W-:Y:S02]  /*0400*/  IMAD.IADD R10, R39, 0x1, -R10 ;  /* 0x00000001270a7824 */ /* 0x000fe400078e0a0a */
[----:B------:R-:W-:Y:S01]  /*0410*/  VIADD R5, R3, 0xfffffffa ;  /* 0xfffffffa03057836 */ /* 0x000fe20000000000 */
[----:B------:R-:W-:Y:S02]  /*0420*/  ISETP.GT.AND P6, PT, R6, RZ, !P5 ;  /* 0x000000ff0600720c */ /* 0x000fe40006fc4270 */
[----:B------:R-:W-:Y:S02]  /*0430*/  ISETP.LT.U32.AND P4, PT, R10, 0x7, !P5 ;  /* 0x000000070a00780c */ /* 0x000fe40006f81070 */
[----:B01----:R-:W-:Y:S02]  /*0440*/  IADD3 R17, R48, R5, RZ ;  /* 0x0000000530117210 */ /* 0x003fe40007ffe0ff */
[----:B------:R-:W-:Y:S01]  /*0450*/  CS2R R58, SRZ ;  /* 0x00000000003a7805 */ /* 0x000fe2000001ff00 */
[----:B------:R-:W-:-:S02]  /*0460*/  IMAD.IADD R13, R50, 0x1, R5 ;  /* 0x00000001320d7824 */ /* 0x000fc400078e0205 */
[----:B------:R-:W-:Y:S02]  /*0470*/  IMAD.IADD R15, R44, 0x1, R5 ;  /* 0x000000012c0f7824 */ /* 0x000fe400078e0205 */
[----:B------:R-:W-:Y:S01]  /*0480*/  IMAD.WIDE R16, R17, 0x4, R54 ;  /* 0x0000000411107825 */ /* 0x000fe200078e0236 */
[----:B------:R-:W-:-:S03]  /*0490*/  HFMA2.MMA R47, -RZ, RZ, 0, 0 ;  /* 0x00000000ff2f7435 */ /* 0x000fc600000001ff */
[----:B------:R-:W-:Y:S01]  /*04a0*/  IMAD.IADD R5, R46, 0x1, R5 ;  /* 0x000000012e057824 */ /* 0x000fe200078e0205 */
[----:B------:R-:W5:Y:S01]  /*04b0*/  @P6 LDG.E.EL R58, desc[UR6][R16.64] ;  /* 0x00000006103a6981 */ /* 0x000f62000c2e1900 */
[----:B------:R-:W-:Y:S02]  /*04c0*/  IMAD.MOV.U32 R49, RZ, RZ, RZ ;  /* 0x000000ffff317224 */ /* 0x000fe400078e00ff */
[--C-:B------:R-:W-:Y:S01]  /*04d0*/  IMAD.WIDE R12, R13, 0x4, R54.reuse ;  /* 0x000000040d0c7825 */ /* 0x100fe200078e0236 */
[----:B------:R0:W5:Y:S03]  /*04e0*/  @P4 LDG.E.EL R57, desc[UR6][R16.64] ;  /* 0x0000000610394981 */ /* 0x000166000c2e1900 */
[----:B------:R-:W-:Y:S01]  /*04f0*/  IMAD.WIDE R14, R15, 0x4, R54 ;  /* 0x000000040f0e7825 */ /* 0x000fe200078e0236 */
[----:B------:R-:W-:Y:S01]  /*0500*/  CS2R R42, SRZ ;  /* 0x00000000002a7805 */ /* 0x000fe2000001ff00 */
[----:B------:R-:W5:Y:S01]  /*0510*/  @P6 LDG.E.EL R60, desc[UR6][R12.64] ;  /* 0x000000060c3c6981 */ /* 0x000f62000c2e1900 */
[----:B------:R-:W-:-:S03]  /*0520*/  IADD3 R19, R48, R65, RZ ;  /* 0x0000004130137210 */ /* 0x000fc60007ffe0ff */
[----:B------:R-:W5:Y:S01]  /*0530*/  @P6 LDG.E.EL R31, desc[UR6][R14.64] ;  /* 0x000000060e1f6981 */ /* 0x000f62000c2e1900 */
[----:B0-----:R-:W-:-:S03]  /*0540*/  IMAD.WIDE R16, R5, 0x4, R54 ;  /* 0x0000000405107825 */ /* 0x001fc600078e0236 */
[----:B------:R0:W5:Y:S04]  /*0550*/  @P4 LDG.E.EL R40, desc[UR6][R12.64] ;  /* 0x000000060c284981 */ /* 0x000168000c2e1900 */
[----:B------:R-:W5:Y:S04]  /*0560*/  @P6 LDG.E.EL R49, desc[UR6][R16.64] ;  /* 0x0000000610316981 */ /* 0x000f68000c2e1900 */
[----:B------:R1:W5:Y:S04]  /*0570*/  @P4 LDG.E.EL R47, desc[UR6][R14.64] ;  /* 0x000000060e2f4981 */ /* 0x000368000c2e1900 */
[----:B------:R1:W5:Y:S01]  /*0580*/  @P4 LDG.E.EL R43, desc[UR6][R16.64] ;  /* 0x00000006102b4981 */ /* 0x000362000c2e1900 */
[----:B0-----:R-:W-:Y:S01]  /*0590*/  CS2R R12, SRZ ;  /* 0x00000000000c7805 */ /* 0x001fe2000001ff00 */
[----:B------:R-:W-:Y:S01]  /*05a0*/  IMAD.WIDE R18, R19, 0x4, R54 ;  /* 0x0000000413127825 */ /* 0x000fe200078e0236 */
[----:B------:R-:W-:-:S02]  /*05b0*/  IADD3 R35, R46, R65, RZ ;  /* 0x000000412e237210 */ /* 0x000fc40007ffe0ff */
[----:B-1----:R-:W-:Y:S01]  /*05c0*/  CS2R R14, SRZ ;  /* 0x00000000000e7805 */ /* 0x002fe2000001ff00 */
[--C-:B------:R-:W-:Y:S02]  /*05d0*/  IMAD.IADD R67, R50, 0x1, R65.reuse ;  /* 0x0000000132437824 */ /* 0x100fe400078e0241 */
[----:B------:R-:W-:Y:S01]  /*05e0*/  IMAD.IADD R63, R44, 0x1, R65 ;  /* 0x000000012c3f7824 */ /* 0x000fe200078e0241 */
[----:B------:R-:W-:Y:S01]  /*05f0*/  CS2R R16, SRZ ;  /* 0x0000000000107805 */ /* 0x000fe2000001ff00 */
[----:B------:R-:W-:-:S04]  /*0600*/  IMAD.WIDE R66, R67, 0x4, R54 ;  /* 0x0000000443427825 */ /* 0x000fc800078e0236 */
[----:B------:R-:W-:-:S04]  /*0610*/  IMAD.WIDE R62, R63, 0x4, R54 ;  /* 0x000000043f3e7825 */ /* 0x000fc800078e0236 */
[----:B------:R-:W-:Y:S01]  /*0620*/  IMAD.WIDE R34, R35, 0x4, R54 ;  /* 0x0000000423227825 */ /* 0x000fe200078e0236 */
[----:B------:R-:W-:Y:S02]  /*0630*/  CS2R R20, SRZ ;  /* 0x0000000000147805 */ /* 0x000fe4000001ff00 */
[----:B------:R-:W-:Y:S02]  /*0640*/  CS2R R22, SRZ ;  /* 0x0000000000167805 */ /* 0x000fe4000001ff00 */
[----:B------:R-:W-:Y:S02]  /*0650*/  CS2R R24, SRZ ;  /* 0x0000000000187805 */ /* 0x000fe4000001ff00 */
[----:B------:R-:W-:Y:S02]  /*0660*/  CS2R R26, SRZ ;  /* 0x00000000001a7805 */ /* 0x000fe4000001ff00 */
[----:B--2---:R-:W-:Y:S02]  /*0670*/  SEL R36, R36, RZ, P3 ;  /* 0x000000ff24247207 */ /* 0x004fe40001800000 */
[----:B---3--:R-:W-:-:S02]  /*0680*/  SEL R38, R38, RZ, P2 ;  /* 0x000000ff26267207 */ /* 0x008fc40001000000 */
[----:B----4-:R-:W-:Y:S02]  /*0690*/  SEL R61, R61, RZ, P2 ;  /* 0x000000ff3d3d7207 */ /* 0x010fe40001000000 */
[----:B-----5:R-:W-:Y:S02]  /*06a0*/  SEL R41, R41, RZ, P2 ;  /* 0x000000ff29297207 */ /* 0x020fe40001000000 */
[----:B------:R-:W-:Y:S02]  /*06b0*/  SEL R30, R30, RZ, P2 ;  /* 0x000000ff1e1e7207 */ /* 0x000fe40001000000 */
[----:B------:R-:W-:Y:S02]  /*06c0*/  ISETP.GT.AND P2, PT, R10, RZ, !P5 ;  /* 0x000000ff0a00720c */ /* 0x000fe40006f44270 */
[----:B------:R-:W-:Y:S02]  /*06d0*/  SEL R56, R56, RZ, P3 ;  /* 0x000000ff38387207 */ /* 0x000fe40001800000 */
[----:B------:R-:W-:-:S02]  /*06e0*/  SEL R28, R28, RZ, P3 ;  /* 0x000000ff1c1c7207 */ /* 0x000fc40001800000 */
[----:B------:R-:W-:Y:S02]  /*06f0*/  SEL R32, R32, RZ, P3 ;  /* 0x000000ff20207207 */ /* 0x000fe40001800000 */
[----:B------:R-:W-:-:S05]  /*0700*/  ISETP.LT.U32.AND P3, PT, R65, 0x38, P1 ;  /* 0x000000384100780c */ /* 0x000fca0000f61070 */
[----:B------:R-:W2:Y:S04]  /*0710*/  @P2 LDG.E.EL R33, desc[UR6][R18.64] ;  /* 0x0000000612212981 */ /* 0x000ea8000c2e1900 */
[----:B------:R-:W3:Y:S04]  /*0720*/  @P2 LDG.E.EL R37, desc[UR6][R66.64] ;  /* 0x0000000642252981 */ /* 0x000ee8000c2e1900 */
[----:B------:R-:W4:Y:S04]  /*0730*/  @P2 LDG.E.EL R59, desc[UR6][R62.64] ;  /* 0x000000063e3b2981 */ /* 0x000f28000c2e1900 */
[----:B------:R0:W5:Y:S04]  /*0740*/  @P3 LDG.E.EL.128 R12, desc[UR6][R18.64] ;  /* 0x00000006120c3981 */ /* 0x000168000c2e1d00 */
[----:B------:R-:W5:Y:S04]  /*0750*/  @P2 LDG.E.EL R42, desc[UR6][R34.64] ;  /* 0x00000006222a2981 */ /* 0x000f68000c2e1900 */
[----:B------:R-:W5:Y:S01]  /*0760*/  @P3 LDG.E.EL.128 R20, desc[UR6][R62.64] ;  /* 0x000000063e143981 */ /* 0x000f62000c2e1d00 */
[----:B0-----:R-:W-:-:S03]  /*0770*/  CS2R R18, SRZ ;  /* 0x0000000000127805 */ /* 0x001fc6000001ff00 */
[----:B------:R-:W5:Y:S04]  /*0780*/  @P3 LDG.E.EL.128 R24, desc[UR6][R34.64] ;  /* 0x0000000622183981 */ /* 0x000f68000c2e1d00 */
[----:B------:R0:W5:Y:S01]  /*0790*/  @P3 LDG.E.EL.128 R16, desc[UR6][R66.64] ;  /* 0x0000000642103981 */ /* 0x000162000c2e1d00 */
[----:B------:R-:W-:Y:S01]  /*07a0*/  SEL R58, R58, RZ, P6 ;  /* 0x000000ff3a3a7207 */ /* 0x000fe20003000000 */
[----:B------:R-:W-:Y:S01]  /*07b0*/  VIADD R53, R3, 0xfffffff7 ;  /* 0xfffffff703357836 */ /* 0x000fe20000000000 */
[----:B------:R-:W-:Y:S02]  /*07c0*/  SEL R57, R57, RZ, P4 ;  /* 0x000000ff39397207 */ /* 0x000fe40002000000 */
[----:B------:R-:W-:Y:S02]  /*07d0*/  SEL R60, R60, RZ, P6 ;  /* 0x000000ff3c3c7207 */ /* 0x000fe40003000000 */
[----:B------:R-:W-:Y:S01]  /*07e0*/  SEL R31, R31, RZ, P6 ;  /* 0x000000ff1f1f7207 */ /* 0x000fe20003000000 */
[----:B------:R-:W-:Y:S01]  /*07f0*/  VIADD R5, R6, 0x1 ;  /* 0x0000000106057836 */ /* 0x000fe20000000000 */
[----:B------:R-:W-:-:S02]  /*0800*/  SEL R40, R40, RZ, P4 ;  /* 0x000000ff28287207 */ /* 0x000fc40002000000 */
[----:B------:R-:W-:Y:S02]  /*0810*/  SEL R49, R49, RZ, P6 ;  /* 0x000000ff31317207 */ /* 0x000fe40003000000 */
[----:B------:R-:W-:Y:S02]  /*0820*/  ISETP.GT.AND P6, PT, R9, RZ, PT ;  /* 0x000000ff0900720c */ /* 0x000fe40003fc4270 */
[----:B------:R-:W-:Y:S02]  /*0830*/  SEL R47, R47, RZ, P4 ;  /* 0x000000ff2f2f7207 */ /* 0x000fe40002000000 */
[----:B------:R-:W-:Y:S02]  /*0840*/  SEL R43, R43, RZ, P4 ;  /* 0x000000ff2b2b7207 */ /* 0x000fe40002000000 */
[----:B------:R-:W-:Y:S02]  /*0850*/  ISETP.LT.U32.AND P4, PT, R65, 0x38, P6 ;  /* 0x000000384100780c */ /* 0x000fe40003781070 */
[----:B------:R-:W-:Y:S01]  /*0860*/  IADD3 R71, R50, R53, RZ ;  /* 0x0000003532477210 */ /* 0x000fe20007ffe0ff */
[--C-:B0-----:R-:W-:Y:S01]  /*0870*/  IMAD.IADD R67, R44, 0x1, R53.reuse ;  /* 0x000000012c437824 */ /* 0x101fe200078e0235 */
[----:B------:R-:W-:Y:S01]  /*0880*/  ISETP.LT.U32.AND P5, PT, R5, 0x8, !P5 ;  /* 0x000000080500780c */ /* 0x000fe20006fa1070 */
[----:B------:R-:W-:Y:S01]  /*0890*/  IMAD.IADD R69, R48, 0x1, R53 ;  /* 0x0000000130457824 */ /* 0x000fe200078e0235 */
[----:B------:R-:W-:Y:S01]  /*08a0*/  CS2R R34, SRZ ;  /* 0x0000000000227805 */ /* 0x000fe2000001ff00 */
[----:B------:R-:W-:Y:S01]  /*08b0*/  VIADD R63, R3, 0xfffffffc ;  /* 0xfffffffc033f7836 */ /* 0x000fe20000000000 */
[----:B------:R-:W-:Y:S01]  /*08c0*/  MOV R51, RZ ;  /* 0x000000ff00337202 */ /* 0x000fe20000000f00 */
[----:B------:R-:W-:Y:S01]  /*08d0*/  IMAD.WIDE R70, R71, 0x4, R54 ;  /* 0x0000000447467825 */ /* 0x000fe200078e0236 */
[----:B------:R-:W-:-:S03]  /*08e0*/  IADD3 R73, R46, R53, RZ ;  /* 0x000000352e497210 */ /* 0x000fc60007ffe0ff */
[----:B------:R-:W-:Y:S01]  /*08f0*/  IMAD.MOV.U32 R62, RZ, RZ, RZ ;  /* 0x000000ffff3e7224 */ /* 0x000fe200078e00ff */
[----:B------:R-:W-:Y:S01]  /*0900*/  IADD3 R64, R4, 0x1, RZ ;  /* 0x0000000104407810 */ /* 0x000fe20007ffe0ff */
[--C-:B------:R-:W-:Y:S01]  /*0910*/  IMAD.WIDE R66, R67, 0x4, R54.reuse ;  /* 0x0000000443427825 */ /* 0x100fe200078e0236 */
[----:B------:R0:W5:Y:S03]  /*0920*/  @P4 LDG.E.EL R35, desc[UR6][R70.64] ;  /* 0x0000000646234981 */ /* 0x000166000c2e1900 */
[----:B------:R-:W-:Y:S01]  /*0930*/  IMAD.WIDE R68, R69, 0x4, R54 ;  /* 0x0000000445447825 */ /* 0x000fe200078e0236 */
[----:B------:R-:W5:Y:S03]  /*0940*/  @P4 LDG.E.EL R51, desc[UR6][R66.64] ;  /* 0x0000000642334981 */ /* 0x000f66000c2e1900 */
[----:B------:R-:W-:Y:S01]  /*0950*/  IMAD.IADD R75, R48, 0x1, R63 ;  /* 0x00000001304b7824 */ /* 0x000fe200078e023f */
[----:B------:R1:W5:Y:S01]  /*0960*/  @P4 LDG.E.EL R62, desc[UR6][R68.64] ;  /* 0x00000006443e4981 */ /* 0x000362000c2e1900 */
[----:B------:R-:W-:-:S02]  /*0970*/  IMAD.MOV.U32 R53, RZ, RZ, RZ ;  /* 0x000000ffff357224 */ /* 0x000fc400078e00ff */
[----:B0-----:R-:W-:-:S05]  /*0980*/  IMAD.WIDE R70, R75, 0x4, R54 ;  /* 0x000000044b467825 */ /* 0x001fca00078e0236 */
[----:B------:R-:W5:Y:S01]  /*0990*/  @P5 LDG.E.EL R34, desc[UR6][R70.64] ;  /* 0x0000000646225981 */ /* 0x000f62000c2e1900 */
[----:B-1----:R-:W-:-:S05]  /*09a0*/  IMAD.WIDE R68, R73, 0x4, R54 ;  /* 0x0000000449447825 */ /* 0x002fca00078e0236 */
[----:B------:R0:W5:Y:S01]  /*09b0*/  @P4 LDG.E.EL R53, desc[UR6][R68.64] ;  /* 0x0000000644354981 */ /* 0x000162000c2e1900 */
[----:B------:R-:W-:Y:S01]  /*09c0*/  IADD3 R79, R44, R63, RZ ;  /* 0x0000003f2c4f7210 */ /* 0x000fe20007ffe0ff */
[----:B------:R-:W-:Y:S02]  /*09d0*/  IMAD.MOV.U32 R67, RZ, RZ, RZ ;  /* 0x000000ffff437224 */ /* 0x000fe400078e00ff */
[----:B0-----:R-:W-:Y:S02]  /*09e0*/  IMAD.MOV.U32 R69, RZ, RZ, RZ ;  /* 0x000000ffff457224 */ /* 0x001fe400078e00ff */
[----:B------:R-:W-:Y:S01]  /*09f0*/  IMAD.WIDE R78, R79, 0x4, R54 ;  /* 0x000000044f4e7825 */ /* 0x000fe200078e0236 */
[----:B--2---:R-:W-:Y:S02]  /*0a00*/  SEL R33, R33, RZ, P2 ;  /* 0x000000ff21217207 */ /* 0x004fe40001000000 */
[----:B---3--:R-:W-:Y:S02]  /*0a10*/  SEL R37, R37, RZ, P2 ;  /* 0x000000ff25257207 */ /* 0x008fe40001000000 */
[----:B----4-:R-:W-:-:S02]  /*0a20*/  SEL R59, R59, RZ, P2 ;  /* 0x000000ff3b3b7207 */ /* 0x010fc40001000000 */
[----:B-----5:R-:W-:Y:S02]  /*0a30*/  SEL R42, R42, RZ, P2 ;  /* 0x000000ff2a2a7207 */ /* 0x020fe40001000000 */
[----:B------:R-:W-:Y:S02]  /*0a40*/  ISETP.GE.AND P2, PT, R64, 0x8, PT ;  /* 0x000000084000780c */ /* 0x000fe40003f46270 */
[----:B------:R-:W-:Y:S02]  /*0a50*/  SEL R64, R13, RZ, P3 ;  /* 0x000000ff0d407207 */ /* 0x000fe40001800000 */
[----:B------:R-:W-:Y:S02]  /*0a60*/  SEL R13, R14, RZ, P3 ;  /* 0x000000ff0e0d7207 */ /* 0x000fe40001800000 */
[----:B------:R-:W-:Y:S02]  /*0a70*/  ISETP.GT.AND P2, PT, R4, -0x1, !P2 ;  /* 0xffffffff0400780c */ /* 0x000fe40005744270 */
[----:B------:R-:W-:Y:S01]  /*0a80*/  SEL R66, R17, RZ, P3 ;  /* 0x000000ff11427207 */ /* 0x000fe20001800000 */
[----:B------:R-:W-:Y:S01]  /*0a90*/  IMAD.IADD R17, R50, 0x1, R63 ;  /* 0x0000000132117824 */ /* 0x000fe200078e023f */
[----:B------:R-:W-:Y:S01]  /*0aa0*/  SEL R14, R23, RZ, P3 ;  /* 0x000000ff170e7207 */ /* 0x000fe20001800000 */
[----:B------:R-:W-:-:S02]  /*0ab0*/  VIADD R23, R3, 0xfffffffb ;  /* 0xfffffffb03177836 */ /* 0x000fc40000000000 */
[----:B------:R-:W-:Y:S01]  /*0ac0*/  IMAD.WIDE R70, R17, 0x4, R54 ;  /* 0x0000000411467825 */ /* 0x000fe200078e0236 */
[----:B------:R-:W-:Y:S02]  /*0ad0*/  SEL R17, R26, RZ, P3 ;  /* 0x000000ff1a117207 */ /* 0x000fe40001800000 */
[----:B------:R-:W-:Y:S02]  /*0ae0*/  SEL R15, R15, RZ, P3 ;  /* 0x000000ff0f0f7207 */ /* 0x000fe40001800000 */
[----:B------:R-:W-:Y:S02]  /*0af0*/  SEL R12, R12, RZ, P3 ;  /* 0x000000ff0c0c7207 */ /* 0x000fe40001800000 */
[----:B------:R-:W-:Y:S02]  /*0b00*/  SEL R16, R16, RZ, P3 ;  /* 0x000000ff10107207 */ /* 0x000fe40001800000 */
[----:B------:R-:W-:Y:S02]  /*0b10*/  SEL R18, R18, RZ, P3 ;  /* 0x000000ff12127207 */ /* 0x000fe40001800000 */
[----:B------:R-:W-:-:S02]  /*0b20*/  SEL R19, R19, RZ, P3 ;  /* 0x000000ff13137207 */ /* 0x000fc40001800000 */
[----:B------:R-:W-:Y:S02]  /*0b30*/  SEL R68, R21, RZ, P3 ;  /* 0x000000ff15447207 */ /* 0x000fe40001800000 */
[----:B------:R-:W-:Y:S02]  /*0b40*/  SEL R22, R22, RZ, P3 ;  /* 0x000000ff16167207 */ /* 0x000fe40001800000 */
[----:B------:R-:W-:Y:S02]  /*0b50*/  SEL R20, R20, RZ, P3 ;  /* 0x000000ff14147207 */ /* 0x000fe40001800000 */
[----:B------:R-:W-:Y:S02]  /*0b60*/  SEL R24, R24, RZ, P3 ;  /* 0x000000ff18187207 */ /* 0x000fe40001800000 */
[----:B------:R-:W-:Y:S02]  /*0b70*/  SEL R25, R25, RZ, P3 ;  /* 0x000000ff19197207 */ /* 0x000fe40001800000 */
[----:B------:R-:W-:-:S02]  /*0b80*/  SEL R26, R27, RZ, P3 ;  /* 0x000000ff1b1a7207 */ /* 0x000fc40001800000 */
[----:B------:R-:W-:Y:S01]  /*0b90*/  ISETP.LT.U32.AND P3, PT, R65, 0x38, P2 ;  /* 0x000000384100780c */ /* 0x000fe20001761070 */
[----:B------:R-:W-:Y:S01]  /*0ba0*/  IMAD.MOV.U32 R21, RZ, RZ, RZ ;  /* 0x000000ffff157224 */ /* 0x000fe200078e00ff */
[----:B------:R-:W-:Y:S01]  /*0bb0*/  IADD3 R77, R48, R23, RZ ;  /* 0x00000017304d7210 */ /* 0x000fe20007ffe0ff */
[----:B------:R-:W-:Y:S01]  /*0bc0*/  HFMA2.MMA R27, -RZ, RZ, 0, 0 ;  /* 0x00000000ff1b7435 */ /* 0x000fe200000001ff */
[----:B------:R-:W-:-:S03]  /*0bd0*/  IMAD.IADD R75, R50, 0x1, R23 ;  /* 0x00000001324b7824 */ /* 0x000fc600078e0217 */
[----:B------:R0:W2:Y:S01]  /*0be0*/  @P5 LDG.E.EL R21, desc[UR6][R70.64] ;  /* 0x0000000646155981 */ /* 0x0000a2000c2e1900 */
[----:B------:R-:W-:-:S04]  /*0bf0*/  IMAD.WIDE R76, R77, 0x4, R54 ;  /* 0x000000044d4c7825 */ /* 0x000fc800078e0236 */
[----:B------:R-:W-:Y:S01]  /*0c00*/  IMAD.IADD R73, R44, 0x1, R23 ;  /* 0x000000012c497824 */ /* 0x000fe200078e0217 */
[----:B------:R1:W3:Y:S01]  /*0c10*/  @P3 LDG.E.EL R69, desc[UR6][R76.64] ;  /* 0x000000064c453981 */ /* 0x0002e2000c2e1900 */
[----:B------:R-:W-:Y:S01]  /*0c20*/  IMAD.WIDE R74, R75, 0x4, R54 ;  /* 0x000000044b4a7825 */ /* 0x000fe200078e0236 */
[----:B0-----:R-:W-:-:S03]  /*0c30*/  IADD3 R71, R46, R23, RZ ;  /* 0x000000172e477210 */ /* 0x001fc60007ffe0ff */
[----:B------:R-:W-:Y:S01]  /*0c40*/  IMAD.MOV.U32 R23, RZ, RZ, RZ ;  /* 0x000000ffff177224 */ /* 0x000fe200078e00ff */
[----:B------:R0:W4:Y:S01]  /*0c50*/  @P3 LDG.E.EL R27, desc[UR6][R74.64] ;  /* 0x000000064a1b3981 */ /* 0x000122000c2e1900 */
[----:B------:R-:W-:-:S04]  /*0c60*/  IMAD.WIDE R72, R73, 0x4, R54 ;  /* 0x0000000449487825 */ /* 0x000fc800078e0236 */
[----:B------:R-:W-:Y:S01]  /*0c70*/  IMAD.WIDE R70, R71, 0x4, R54 ;  /* 0x0000000447467825 */ /* 0x000fe200078e0236 */
[----:B------:R5:W4:Y:S03]  /*0c80*/  @P3 LDG.E.EL R67, desc[UR6][R72.64] ;  /* 0x0000000648433981 */ /* 0x000b26000c2e1900 */
[----:B-1----:R-:W-:Y:S01]  /*0c90*/  IMAD.IADD R77, R46, 0x1, R63 ;  /* 0x000000012e4d7824 */ /* 0x002fe200078e023f */
[----:B------:R-:W-:Y:S01]  /*0ca0*/  MOV R63, RZ ;  /* 0x000000ff003f7202 */ /* 0x000fe20000000f00 */
[----:B------:R-:W-:Y:S01]  /*0cb0*/  IMAD.MOV.U32 R65, RZ, RZ, RZ ;  /* 0x000000ffff417224 */ /* 0x000fe200078e00ff */
[----:B------:R1:W4:Y:S01]  /*0cc0*/  @P3 LDG.E.EL R23, desc[UR6][R70.64] ;  /* 0x0000000646173981 */ /* 0x000322000c2e1900 */
[----:B0-----:R-:W-:-:S04]  /*0cd0*/  IMAD.WIDE R74, R77, 0x4, R54 ;  /* 0x000000044d4a7825 */ /* 0x001fc800078e0236 */
[----:B------:R-:W4:Y:S04]  /*0ce0*/  @P5 LDG.E.EL R65, desc[UR6][R78.64] ;  /* 0x000000064e415981 */ /* 0x000f28000c2e1900 */
[----:B------:R0:W4:Y:S01]  /*0cf0*/  @P5 LDG.E.EL R63, desc[UR6][R74.64] ;  /* 0x000000064a3f5981 */ /* 0x000122000c2e1900 */
[----:B-----5:R-:W-:Y:S01]  /*0d00*/  FADD R72, R33, R64 ;  /* 0x0000004021487221 */ /* 0x020fe20000000000 */
[----:B------:R-:W-:Y:S01]  /*0d10*/  SEL R73, R62, RZ, P4 ;  /* 0x000000ff3e497207 */ /* 0x000fe20002000000 */
[----:B------:R-:W-:Y:S01]  /*0d20*/  VIADD R33, R3, 0x7 ;  /* 0x0000000703217836 */ /* 0x000fe20000000000 */
[----:B------:R-:W-:Y:S01]  /*0d30*/  SEL R35, R35, RZ, P4 ;  /* 0x000000ff23237207 */ /* 0x000fe20002000000 */
[----:B------:R-:W-:Y:S01]  /*0d40*/  FADD R19, R60, R19 ;  /* 0x000000133c137221 */ /* 0x000fe20000000000 */
[----:B------:R-:W-:Y:S01]  /*0d50*/  SEL R51, R51, RZ, P4 ;  /* 0x000000ff33337207 */ /* 0x000fe20002000000 */
[----:B------:R-:W-:Y:S01]  /*0d60*/  FADD R73, R73, R12 ;  /* 0x0000000c49497221 */ /* 0x000fe20000000000 */
[----:B-1----:R-:W-:Y:S01]  /*0d70*/  SEL R71, R53, RZ, P4 ;  /* 0x000000ff35477207 */ /* 0x002fe20002000000 */
[----:B0-----:R-:W-:Y:S01]  /*0d80*/  VIADD R75, R3, 0xffffffff ;  /* 0xffffffff034b7836 */ /* 0x001fe20000000000 */
[----:B------:R-:W-:-:S02]  /*0d90*/  SHF.R.U32.HI R76, RZ, 0x6, R2 ;  /* 0x00000006ff4c7819 */ /* 0x000fc40000011602 */
[----:B------:R-:W-:Y:S01]  /*0da0*/  ISETP.LT.U32.AND P4, PT, R33, 0x47, P6 ;  /* 0x000000472100780c */ /* 0x000fe20003781070 */
[--C-:B------:R-:W-:Y:S01]  /*0db0*/  IMAD.IADD R79, R50, 0x1, R75.reuse ;  /* 0x00000001324f7824 */ /* 0x100fe200078e024b */
[----:B------:R-:W-:Y:S01]  /*0dc0*/  IADD3 R81, R48, R75, RZ ;  /* 0x0000004b30517210 */ /* 0x000fe20007ffe0ff */
[----:B------:R-:W-:Y:S02]  /*0dd0*/  IMAD.IADD R77, R44, 0x1, R75 ;  /* 0x000000012c4d7824 */ /* 0x000fe400078e024b */
[----:B------:R-:W-:Y:S01]  /*0de0*/  FADD R12, R73, R36 ;  /* 0x00000024490c7221 */ /* 0x000fe20000000000 */
[----:B------:R-:W-:Y:S01]  /*0df0*/  SGXT.U32 R76, R76, 0x2 ;  /* 0x000000024c4c781a */ /* 0x000fe20000000000 */
[----:B------:R-:W-:Y:S01]  /*0e00*/  HFMA2.MMA R62, -RZ, RZ, 0, 0 ;  /* 0x00000000ff3e7435 */ /* 0x000fe200000001ff */
[----:B------:R-:W-:Y:S01]  /*0e10*/  IADD3 R75, R46, R75, RZ ;  /* 0x0000004b2e4b7210 */ /* 0x000fe20007ffe0ff */
[----:B------:R-:W-:Y:S01]  /*0e20*/  FADD R57, R72, R57 ;  /* 0x0000003948397221 */ /* 0x000fe20000000000 */
[----:B------:R-:W-:Y:S01]  /*0e30*/  FADD R35, R35, R16 ;  /* 0x0000001023237221 */ /* 0x000fe20000000000 */
[----:B------:R-:W-:Y:S01]  /*0e40*/  FADD R73, R37, R66 ;  /* 0x0000004225497221 */ /* 0x000fe20000000000 */
[----:B------:R-:W-:Y:S01]  /*0e50*/  SEL R66, R34, RZ, P5 ;  /* 0x000000ff22427207 */ /* 0x000fe20002800000 */
[----:B------:R-:W-:Y:S01]  /*0e60*/  IMAD.MOV.U32 R53, RZ, RZ, RZ ;  /* 0x000000ffff357224 */ /* 0x000fe200078e00ff */
[----:B------:R-:W-:Y:S01]  /*0e70*/  LOP3.LUT R45, R45, R76, RZ, 0xfc, !PT ;  /* 0x0000004c2d2d7212 */ /* 0x000fe200078efcff */
[----:B------:R-:W-:-:S04]  /*0e80*/  IMAD.WIDE R80, R81, 0x4, R54 ;  /* 0x0000000451507825 */ /* 0x000fc800078e0236 */
[----:B------:R-:W-:Y:S01]  /*0e90*/  FADD R56, R35, R56 ;  /* 0x0000003823387221 */ /* 0x000fe20000000000 */
[----:B------:R-:W-:Y:S01]  /*0ea0*/  FADD R68, R59, R68 ;  /* 0x000000443b447221 */ /* 0x000fe20000000000 */
[----:B------:R-:W-:Y:S01]  /*0eb0*/  IADD3 R35, R50, R39, RZ ;  /* 0x0000002732237210 */ /* 0x000fe20007ffe0ff */
[----:B------:R-:W-:Y:S02]  /*0ec0*/  IMAD.MOV.U32 R70, RZ, RZ, RZ ;  /* 0x000000ffff467224 */ /* 0x000fe400078e00ff */
[----:B------:R-:W-:Y:S01]  /*0ed0*/  FADD R18, R61, R18 ;  /* 0x000000123d127221 */ /* 0x000fe20000000000 */
[----:B------:R-:W-:Y:S01]  /*0ee0*/  IMAD.MOV.U32 R64, RZ, RZ, RZ ;  /* 0x000000ffff407224 */ /* 0x000fe200078e00ff */
[----:B------:R-:W5:Y:S01]  /*0ef0*/  @P4 LDG.E.EL R53, desc[UR6][R80.64] ;  /* 0x0000000650354981 */ /* 0x000f62000c2e1900 */
[----:B------:R-:W-:-:S04]  /*0f00*/  IMAD.WIDE R78, R79, 0x4, R54 ;  /* 0x000000044f4e7825 */ /* 0x000fc800078e0236 */
[----:B------:R-:W-:-:S04]  /*0f10*/  IMAD.WIDE R76, R77, 0x4, R54 ;  /* 0x000000044d4c7825 */ /* 0x000fc800078e0236 */
[----:B------:R-:W-:Y:S01]  /*0f20*/  FADD R13, R38, R13 ;  /* 0x0000000d260d7221 */ /* 0x000fe20000000000 */
[----:B------:R-:W-:Y:S01]  /*0f30*/  FADD R15, R58, R15 ;  /* 0x0000000f3a0f7221 */ /* 0x000fe20000000000 */
[----:B------:R-:W5:Y:S01]  /*0f40*/  @P4 LDG.E.EL R62, desc[UR6][R78.64] ;  /* 0x000000064e3e4981 */ /* 0x000f62000c2e1900 */
[----:B------:R-:W-:-:S03]  /*0f50*/  IMAD.WIDE R74, R75, 0x4, R54 ;  /* 0x000000044b4a7825 */ /* 0x000fc600078e0236 */
[----:B------:R-:W5:Y:S01]  /*0f60*/  @P4 LDG.E.EL R70, desc[UR6][R76.64] ;  /* 0x000000064c464981 */ /* 0x000f62000c2e1900 */
[--C-:B------:R-:W-:Y:S02]  /*0f70*/  IMAD.IADD R59, R48, 0x1, R39.reuse ;  /* 0x00000001303b7824 */ /* 0x100fe400078e0227 */
[--C-:B------:R-:W-:Y:S01]  /*0f80*/  IMAD.IADD R37, R44, 0x1, R39.reuse ;  /* 0x000000012c257824 */ /* 0x100fe200078e0227 */
[----:B------:R-:W5:Y:S01]  /*0f90*/  @P4 LDG.E.EL R64, desc[UR6][R74.64] ;  /* 0x000000064a404981 */ /* 0x000f62000c2e1900 */
[----:B------:R-:W-:Y:S02]  /*0fa0*/  IMAD.IADD R39, R46, 0x1, R39 ;  /* 0x000000012e277824 */ /* 0x000fe400078e0227 */
[----:B------:R-:W-:Y:S02]  /*0fb0*/  IMAD.MOV.U32 R16, RZ, RZ, RZ ;  /* 0x000000ffff107224 */ /* 0x000fe400078e00ff */
[----:B------:R-:W-:Y:S02]  /*0fc0*/  IMAD.MOV.U32 R61, RZ, RZ, RZ ;  /* 0x000000ffff3d7224 */ /* 0x000fe400078e00ff */
[----:B------:R-:W-:-:S04]  /*0fd0*/  IMAD.WIDE R58, R59, 0x4, R54 ;  /* 0x000000043b3a7825 */ /* 0x000fc800078e0236 */
[----:B------:R-:W-:-:S04]  /*0fe0*/  IMAD.WIDE R34, R35, 0x4, R54 ;  /* 0x0000000423227825 */ /* 0x000fc800078e0236 */
[----:B------:R-:W-:-:S04]  /*0ff0*/  IMAD.WIDE R36, R37, 0x4, R54 ;  /* 0x0000000425247825 */ /* 0x000fc800078e0236 */
[----:B------:R-:W-:Y:S01]  /*1000*/  IMAD.WIDE R38, R39, 0x4, R54 ;  /* 0x0000000427267825 */ /* 0x000fe200078e0236 */
[----:B--2---:R-:W-:Y:S02]  /*1010*/  SEL R72, R21, RZ, P5 ;  /* 0x000000ff15487207 */ /* 0x004fe40002800000 */
[----:B---3--:R-:W-:Y:S02]  /*1020*/  SEL R60, R69, RZ, P3 ;  /* 0x000000ff453c7207 */ /* 0x008fe40001800000 */
[----:B----4-:R-:W-:Y:S02]  /*1030*/  SEL R27, R27, RZ, P3 ;  /* 0x000000ff1b1b7207 */ /* 0x010fe40001800000 */
[----:B------:R-:W-:Y:S02]  /*1040*/  SEL R67, R67, RZ, P3 ;  /* 0x000000ff43437207 */ /* 0x000fe40001800000 */
[----:B------:R-:W-:Y:S02]  /*1050*/  SEL R23, R23, RZ, P3 ;  /* 0x000000ff17177207 */ /* 0x000fe40001800000 */
[----:B------:R-:W-:-:S02]  /*1060*/  ISETP.GE.U32.AND P3, PT, R33, 0x47, PT ;  /* 0x000000472100780c */ /* 0x000fc40003f66070 */
[----:B------:R-:W-:Y:S02]  /*1070*/  SEL R65, R65, RZ, P5 ;  /* 0x000000ff41417207 */ /* 0x000fe40002800000 */
[----:B------:R-:W-:Y:S02]  /*1080*/  SEL R69, R63, RZ, P5 ;  /* 0x000000ff3f457207 */ /* 0x000fe40002800000 */
[----:B------:R-:W-:Y:S01]  /*1090*/  ISETP.GT.AND P5, PT, R4, RZ, !P3 ;  /* 0x000000ff0400720c */ /* 0x000fe20005fa4270 */
[----:B------:R-:W-:Y:S01]  /*10a0*/  HFMA2.MMA R63, -RZ, RZ, 0, 0 ;  /* 0x00000000ff3f7435 */ /* 0x000fe200000001ff */
[----:B------:R-:W-:-:S11]  /*10b0*/  MOV R21, RZ ;  /* 0x000000ff00157202 */ /* 0x000fd60000000f00 */
[----:B------:R-:W2:Y:S04]  /*10c0*/  @P5 LDG.E.EL R16, desc[UR6][R58.64] ;  /* 0x000000063a105981 */ /* 0x000ea8000c2e1900 */
[----:B------:R-:W3:Y:S04]  /*10d0*/  @P5 LDG.E.EL R21, desc[UR6][R34.64] ;  /* 0x0000000622155981 */ /* 0x000ee8000c2e1900 */
[----:B------:R-:W4:Y:S04]  /*10e0*/  @P5 LDG.E.EL R61, desc[UR6][R36.64] ;  /* 0x00000006243d5981 */ /* 0x000f28000c2e1900 */
[----:B------:R-:W4:Y:S01]  /*10f0*/  @P5 LDG.E.EL R63, desc[UR6][R38.64] ;  /* 0x00000006263f5981 */ /* 0x000f22000c2e1900 */
[----:B------:R-:W-:Y:S01]  /*1100*/  FADD R51, R51, R20 ;  /* 0x0000001433337221 */ /* 0x000fe20000000000 */
[----:B------:R-:W-:Y:S01]  /*1110*/  FADD R22, R41, R22 ;  /* 0x0000001629167221 */ /* 0x000fe20000000000 */
[----:B------:R-:W-:Y:S01]  /*1120*/  FADD R40, R73, R40 ;  /* 0x0000002849287221 */ /* 0x000fe20000000000 */
[----:B------:R-:W-:Y:S01]  /*1130*/  FADD R30, R30, R17 ;  /* 0x000000111e1e7221 */ /* 0x000fe20000000000 */
[----:B------:R-:W-:Y:S01]  /*1140*/  FADD R28, R51, R28 ;  /* 0x0000001c331c7221 */ /* 0x000fe20000000000 */
[----:B------:R-:W-:Y:S01]  /*1150*/  FADD R26, R49, R26 ;  /* 0x0000001a311a7221 */ /* 0x000fe20000000000 */
[----:B-----5:R-:W-:Y:S01]  /*1160*/  SEL R41, R53, RZ, P4 ;  /* 0x000000ff35297207 */ /* 0x020fe20002000000 */
[----:B------:R-:W-:Y:S01]  /*1170*/  FADD R71, R71, R24 ;  /* 0x0000001847477221 */ /* 0x000fe20000000000 */
[----:B------:R-:W-:Y:S01]  /*1180*/  FADD R42, R42, R25 ;  /* 0x000000192a2a7221 */ /* 0x000fe20000000000 */
[----:B------:R-:W-:Y:S01]  /*1190*/  FADD R24, R30, R23 ;  /* 0x000000171e187221 */ /* 0x000fe20000000000 */
[----:B------:R-:W-:Y:S01]  /*11a0*/  FADD R69, R26, R69 ;  /* 0x000000451a457221 */ /* 0x000fe20000000000 */
[----:B------:R-:W-:-:S02]  /*11b0*/  SEL R51, R62, RZ, P4 ;  /* 0x000000ff3e337207 */ /* 0x000fc40002000000 */
[----:B------:R-:W-:Y:S02]  /*11c0*/  SEL R53, R70, RZ, P4 ;  /* 0x000000ff46357207 */ /* 0x000fe40002000000 */
[----:B------:R-:W-:Y:S02]  /*11d0*/  SEL R73, R64, RZ, P4 ;  /* 0x000000ff40497207 */ /* 0x000fe40002000000 */
[----:B------:R-:W-:Y:S01]  /*11e0*/  ISETP.GT.AND P4, PT, R10, RZ, !P3 ;  /* 0x000000ff0a00720c */ /* 0x000fe20005f84270 */
[--C-:B------:R-:W-:Y:S02]  /*11f0*/  IMAD.IADD R77, R48, 0x1, R3.reuse ;  /* 0x00000001304d7824 */ /* 0x100fe400078e0203 */
[----:B------:R-:W-:Y:S02]  /*1200*/  IMAD.IADD R75, R50, 0x1, R3 ;  /* 0x00000001324b7824 */ /* 0x000fe400078e0203 */
[----:B------:R-:W-:Y:S01]  /*1210*/  FADD R14, R31, R14 ;  /* 0x0000000e1f0e7221 */ /* 0x000fe20000000000 */
[----:B------:R-:W-:Y:S01]  /*1220*/  FADD R43, R42, R43 ;  /* 0x0000002b2a2b7221 */ /* 0x000fe20000000000 */
[----:B------:R-:W-:Y:S01]  /*1230*/  IMAD.MOV.U32 R49, RZ, RZ, RZ ;  /* 0x000000ffff317224 */ /* 0x000fe200078e00ff */
[----:B------:R-:W-:Y:S01]  /*1240*/  HFMA2.MMA R20, -RZ, RZ, 0, 0 ;  /* 0x00000000ff147435 */ /* 0x000fe200000001ff */
[----:B------:R-:W-:-:S02]  /*1250*/  IMAD.MOV.U32 R42, RZ, RZ, RZ ;  /* 0x000000ffff2a7224 */ /* 0x000fc400078e00ff */
[----:B------:R-:W-:-:S04]  /*1260*/  IMAD.WIDE R76, R77, 0x4, R54 ;  /* 0x000000044d4c7825 */ /* 0x000fc800078e0236 */
[----:B------:R-:W-:Y:S01]  /*1270*/  FADD R60, R13, R60 ;  /* 0x0000003c0d3c7221 */ /* 0x000fe20000000000 */
[----:B------:R-:W-:Y:S01]  /*1280*/  FADD R67, R22, R67 ;  /* 0x0000004316437221 */ /* 0x000fe20000000000 */
[----:B------:R-:W-:-:S04]  /*1290*/  IMAD.WIDE R74, R75, 0x4, R54 ;  /* 0x000000044b4a7825 */ /* 0x000fc800078e0236 */
[----:B------:R-:W-:Y:S01]  /*12a0*/  FADD R66, R15, R66 ;  /* 0x000000420f427221 */ /* 0x000fe20000000000 */
[----:B------:R-:W-:Y:S01]  /*12b0*/  FADD R65, R14, R65 ;  /* 0x000000410e417221 */ /* 0x000fe20000000000 */
[----:B------:R-:W-:Y:S01]  /*12c0*/  FADD R41, R12, R41 ;  /* 0x000000290c297221 */ /* 0x000fe20000000000 */
[----:B------:R-:W-:Y:S02]  /*12d0*/  CS2R R12, SRZ ;  /* 0x00000000000c7805 */ /* 0x000fe4000001ff00 */
[----:B------:R-:W-:Y:S01]  /*12e0*/  CS2R R14, SRZ ;  /* 0x00000000000e7805 */ /* 0x000fe2000001ff00 */
[----:B------:R-:W-:Y:S01]  /*12f0*/  IMAD.MOV.U32 R22, RZ, RZ, RZ ;  /* 0x000000ffff167224 */ /* 0x000fe200078e00ff */
[----:B------:R-:W-:Y:S01]  /*1300*/  MOV R23, RZ ;  /* 0x000000ff00177202 */ /* 0x000fe20000000f00 */
[----:B------:R-:W5:Y:S01]  /*1310*/  @P4 LDG.E.EL R49, desc[UR6][R76.64] ;  /* 0x000000064c314981 */ /* 0x000f62000c2e1900 */
[----:B------:R-:W-:Y:S01]  /*1320*/  FADD R32, R71, R32 ;  /* 0x0000002047207221 */ /* 0x000fe20000000000 */
[----:B------:R-:W-:-:S02]  /*1330*/  IMAD.IADD R71, R44, 0x1, R3 ;  /* 0x000000012c477824 */ /* 0x000fc400078e0203 */
[----:B------:R-:W5:Y:S01]  /*1340*/  @P4 LDG.E.EL R42, desc[UR6][R74.64] ;  /* 0x000000064a2a4981 */ /* 0x000f62000c2e1900 */
[----:B------:R-:W-:Y:S01]  /*1350*/  FADD R27, R18, R27 ;  /* 0x0000001b121b7221 */ /* 0x000fe20000000000 */
[----:B------:R-:W-:Y:S01]  /*1360*/  FADD R72, R19, R72 ;  /* 0x0000004813487221 */ /* 0x000fe20000000000 */
[----:B------:R-:W-:Y:S02]  /*1370*/  MOV R31, RZ ;  /* 0x000000ff001f7202 */ /* 0x000fe40000000f00 */
[----:B------:R-:W-:Y:S01]  /*1380*/  CS2R R18, SRZ ;  /* 0x0000000000127805 */ /* 0x000fe2000001ff00 */
[----:B------:R-:W-:-:S05]  /*1390*/  IMAD.WIDE R70, R71, 0x4, R54 ;  /* 0x0000000447467825 */ /* 0x000fca00078e0236 */
[----:B------:R-:W5:Y:S01]  /*13a0*/  @P4 LDG.E.EL R31, desc[UR6][R70.64] ;  /* 0x00000006461f4981 */ /* 0x000f62000c2e1900 */
[----:B--2---:R-:W-:Y:S02]  /*13b0*/  SEL R25, R16, RZ, P5 ;  /* 0x000000ff10197207 */ /* 0x004fe40002800000 */
[----:B---3--:R-:W-:Y:S02]  /*13c0*/  SEL R26, R21, RZ, P5 ;  /* 0x000000ff151a7207 */ /* 0x008fe40002800000 */
[----:B----4-:R-:W-:Y:S02]  /*13d0*/  SEL R30, R61, RZ, P5 ;  /* 0x000000ff3d1e7207 */ /* 0x010fe40002800000 */
[----:B------:R-:W-:Y:S02]  /*13e0*/  SEL R63, R63, RZ, P5 ;  /* 0x000000ff3f3f7207 */ /* 0x000fe40002800000 */
[----:B------:R-:W-:Y:S01]  /*13f0*/  ISETP.LT.U32.AND P5, PT, R33, 0x47, P1 ;  /* 0x000000472100780c */ /* 0x000fe20000fa1070 */
[----:B------:R-:W-:Y:S01]  /*1400*/  IMAD.MOV.U32 R21, RZ, RZ, RZ ;  /* 0x000000ffff157224 */ /* 0x000fe200078e00ff */
[----:B------:R-:W-:-:S11]  /*1410*/  CS2R R16, SRZ ;  /* 0x0000000000107805 */ /* 0x000fd6000001ff00 */
[----:B------:R-:W2:Y:S04]  /*1420*/  @P5 LDG.E.EL.128 R12, desc[UR6][R76.64] ;  /* 0x000000064c0c5981 */ /* 0x000ea8000c2e1d00 */
[----:B------:R-:W3:Y:S04]  /*1430*/  @P5 LDG.E.EL.128 R20, desc[UR6][R74.64] ;  /* 0x000000064a145981 */ /* 0x000ee8000c2e1d00 */
[----:B------:R-:W4:Y:S01]  /*1440*/  @P5 LDG.E.EL.128 R16, desc[UR6][R70.64] ;  /* 0x0000000646105981 */ /* 0x000f22000c2e1d00 */
[----:B------:R-:W-:Y:S01]  /*1450*/  FADD R51, R56, R51 ;  /* 0x0000003338337221 */ /* 0x000fe20000000000 */
[----:B------:R-:W-:Y:S01]  /*1460*/  ISETP.GT.AND P6, PT, R6, RZ, !P3 ;  /* 0x000000ff0600720c */ /* 0x000fe20005fc4270 */
[--C-:B------:R-:W-:Y:S01]  /*1470*/  IMAD.IADD R85, R48, 0x1, R29.reuse ;  /* 0x0000000130557824 */ /* 0x100fe200078e021d */
[----:B------:R-:W-:Y:S01]  /*1480*/  IADD3 R81, R44, R29, RZ ;  /* 0x0000001d2c517210 */ /* 0x000fe20007ffe0ff */
[----:B------:R-:W-:-:S02]  /*1490*/  IMAD.IADD R83, R50, 0x1, R29 ;  /* 0x0000000132537824 */ /* 0x000fc400078e021d */
[----:B------:R-:W-:Y:S01]  /*14a0*/  IMAD.WIDE R84, R85, 0x4, R54 ;  /* 0x0000000455547825 */ /* 0x000fe200078e0236 */
[----:B------:R-:W-:Y:S02]  /*14b0*/  IADD3 R87, R46, R3, RZ ;  /* 0x000000032e577210 */ /* 0x000fe40007ffe0ff */
[----:B-----5:R-:W-:Y:S02]  /*14c0*/  SEL R56, R49, RZ, P4 ;  /* 0x000000ff31387207 */ /* 0x020fe40002000000 */
[----:B------:R-:W-:-:S05]  /*14d0*/  SEL R49, R42, RZ, P4 ;  /* 0x000000ff2a317207 */ /* 0x000fca0002000000 */
[----:B------:R-:W-:Y:S01]  /*14e0*/  FADD R40, R40, R49 ;  /* 0x0000003128287221 */ /* 0x000fe20000000000 */
[----:B------:R-:W-:Y:S01]  /*14f0*/  FADD R56, R57, R56 ;  /* 0x0000003839387221 */ /* 0x000fe20000000000 */
[----:B------:R-:W-:-:S04]  /*1500*/  IMAD.WIDE R82, R83, 0x4, R54 ;  /* 0x0000000453527825 */ /* 0x000fc800078e0236 */
[----:B------:R-:W-:Y:S01]  /*1510*/  FADD R27, R27, R26 ;  /* 0x0000001a1b1b7221 */ /* 0x000fe20000000000 */
[----:B------:R-:W-:-:S04]  /*1520*/  IMAD.WIDE R80, R81, 0x4, R54 ;  /* 0x0000000451507825 */ /* 0x000fc800078e0236 */
[----:B------:R-:W-:Y:S02]  /*1530*/  IMAD.MOV.U32 R26, RZ, RZ, RZ ;  /* 0x000000ffff1a7224 */ /* 0x000fe400078e00ff */
[----:B------:R-:W-:-:S05]  /*1540*/  IMAD.WIDE R86, R87, 0x4, R54 ;  /* 0x0000000457567825 */ /* 0x000fca00078e0236 */
[----:B------:R-:W5:Y:S01]  /*1550*/  @P4 LDG.E.EL R26, desc[UR6][R86.64] ;  /* 0x00000006561a4981 */ /* 0x000f62000c2e1900 */
[----:B------:R-:W-:Y:S02]  /*1560*/  IMAD.IADD R79, R46, 0x1, R29 ;  /* 0x000000012e4f7824 */ /* 0x000fe400078e021d */
[----:B------:R-:W-:Y:S02]  /*1570*/  IMAD.MOV.U32 R64, RZ, RZ, RZ ;  /* 0x000000ffff407224 */ /* 0x000fe400078e00ff */
[----:B------:R-:W-:-:S05]  /*1580*/  IMAD.WIDE R78, R79, 0x4, R54 ;  /* 0x000000044f4e7825 */ /* 0x000fca00078e0236 */
[----:B------:R-:W5:Y:S01]  /*1590*/  @P6 LDG.E.EL R64, desc[UR6][R78.64] ;  /* 0x000000064e406981 */ /* 0x000f62000c2e1900 */
[----:B--2---:R-:W-:Y:S02]  /*15a0*/  SEL R12, R12, RZ, P5 ;  /* 0x000000ff0c0c7207 */ /* 0x004fe40002800000 */
[----:B---3--:R-:W-:Y:S02]  /*15b0*/  SEL R20, R20, RZ, P5 ;  /* 0x000000ff14147207 */ /* 0x008fe40002800000 */
[----:B------:R-:W-:Y:S01]  /*15c0*/  SEL R21, R21, RZ, P5 ;  /* 0x000000ff15157207 */ /* 0x000fe20002800000 */
[----:B------:R-:W-:Y:S01]  /*15d0*/  FADD R41, R41, R12 ;  /* 0x0000000c29297221 */ /* 0x000fe20000000000 */
[----:B------:R-:W-:Y:S01]  /*15e0*/  SEL R13, R13, RZ, P5 ;  /* 0x000000ff0d0d7207 */ /* 0x000fe20002800000 */
[----:B------:R-:W-:Y:S01]  /*15f0*/  FADD R42, R51, R20 ;  /* 0x00000014332a7221 */ /* 0x000fe20000000000 */
[----:B------:R-:W-:Y:S01]  /*1600*/  SEL R12, R31, RZ, P4 ;  /* 0x000000ff1f0c7207 */ /* 0x000fe20002000000 */
[----:B------:R-:W-:Y:S01]  /*1610*/  FADD R40, R40, R21 ;  /* 0x0000001528287221 */ /* 0x000fe20000000000 */
[----:B------:R-:W-:-:S02]  /*1620*/  CS2R R20, SRZ ;  /* 0x0000000000147805 */ /* 0x000fc4000001ff00 */
[----:B----4-:R-:W-:Y:S01]  /*1630*/  SEL R31, R16, RZ, P5 ;  /* 0x000000ff101f7207 */ /* 0x010fe20002800000 */
[----:B------:R-:W-:Y:S01]  /*1640*/  HFMA2.MMA R16, -RZ, RZ, 0, 0 ;  /* 0x00000000ff107435 */ /* 0x000fe200000001ff */
[----:B------:R-:W-:Y:S01]  /*1650*/  FADD R49, R56, R13 ;  /* 0x0000000d38317221 */ /* 0x000fe20000000000 */
[----:B------:R-:W-:Y:S01]  /*1660*/  IMAD.MOV.U32 R13, RZ, RZ, RZ ;  /* 0x000000ffff0d7224 */ /* 0x000fe200078e00ff */
[----:B------:R-:W2:Y:S05]  /*1670*/  @P6 LDG.E.EL R21, desc[UR6][R84.64] ;  /* 0x0000000654156981 */ /* 0x000eaa000c2e1900 */
[----:B------:R-:W3:Y:S04]  /*1680*/  @P6 LDG.E.EL R13, desc[UR6][R82.64] ;  /* 0x00000006520d6981 */ /* 0x000ee8000c2e1900 */
[----:B------:R-:W4:Y:S01]  /*1690*/  @P6 LDG.E.EL R16, desc[UR6][R80.64] ;  /* 0x0000000650106981 */ /* 0x000f22000c2e1900 */
[----:B------:R-:W-:Y:S01]  /*16a0*/  SEL R56, R15, RZ, P5 ;  /* 0x000000ff0f387207 */ /* 0x000fe20002800000 */
[----:B------:R-:W-:Y:S01]  /*16b0*/  FADD R47, R68, R47 ;  /* 0x0000002f442f7221 */ /* 0x000fe20000000000 */
[----:B------:R-:W-:Y:S01]  /*16c0*/  SEL R57, R18, RZ, P5 ;  /* 0x000000ff12397207 */ /* 0x000fe20002800000 */
[----:B------:R-:W-:Y:S01]  /*16d0*/  FADD R25, R60, R25 ;  /* 0x000000193c197221 */ /* 0x000fe20000000000 */
[----:B------:R-:W-:Y:S01]  /*16e0*/  SEL R14, R14, RZ, P5 ;  /* 0x000000ff0e0e7207 */ /* 0x000fe20002800000 */
[----:B------:R-:W-:Y:S01]  /*16f0*/  FADD R51, R47, R12 ;  /* 0x0000000c2f337221 */ /* 0x000fe20000000000 */
[----:B------:R-:W-:-:S02]  /*1700*/  SEL R12, R17, RZ, P5 ;  /* 0x000000ff110c7207 */ /* 0x000fc40002800000 */
[----:B------:R-:W-:Y:S02]  /*1710*/  SEL R22, R22, RZ, P5 ;  /* 0x000000ff16167207 */ /* 0x000fe40002800000 */
[----:B------:R-:W-:Y:S01]  /*1720*/  SEL R18, R23, RZ, P5 ;  /* 0x000000ff17127207 */ /* 0x000fe20002800000 */
[----:B------:R-:W-:Y:S01]  /*1730*/  HFMA2.MMA R23, -RZ, RZ, 0, 0 ;  /* 0x00000000ff177435 */ /* 0x000fe200000001ff */
[----:B------:R-:W-:Y:S01]  /*1740*/  FADD R28, R28, R53 ;  /* 0x000000351c1c7221 */ /* 0x000fe20000000000 */
[----:B------:R-:W-:Y:S01]  /*1750*/  FADD R30, R67, R30 ;  /* 0x0000001e431e7221 */ /* 0x000fe20000000000 */
[----:B------:R-:W-:Y:S01]  /*1760*/  FADD R51, R51, R12 ;  /* 0x0000000c33337221 */ /* 0x000fe20000000000 */
[----:B------:R-:W-:Y:S01]  /*1770*/  FADD R53, R25, R14 ;  /* 0x0000000e19357221 */ /* 0x000fe20000000000 */
[----:B------:R-:W-:Y:S01]  /*1780*/  FADD R60, R27, R22 ;  /* 0x000000161b3c7221 */ /* 0x000fe20000000000 */
[----:B------:R-:W-:Y:S01]  /*1790*/  FADD R63, R24, R63 ;  /* 0x0000003f183f7221 */ /* 0x000fe20000000000 */
[----:B------:R-:W-:Y:S01]  /*17a0*/  IMAD.MOV.U32 R12, RZ, RZ, RZ ;  /* 0x000000ffff0c7224 */ /* 0x000fe200078e00ff */
[----:B------:R-:W-:Y:S01]  /*17b0*/  CS2R R14, SRZ ;  /* 0x00000000000e7805 */ /* 0x000fe2000001ff00 */
[----:B------:R-:W-:Y:S01]  /*17c0*/  IMAD.MOV.U32 R22, RZ, RZ, RZ ;  /* 0x000000ffff167224 */ /* 0x000fe200078e00ff */
[----:B------:R-:W-:Y:S01]  /*17d0*/  CS2R R24, SRZ ;  /* 0x0000000000187805 */ /* 0x000fe2000001ff00 */
[----:B------:R-:W-:Y:S01]  /*17e0*/  FADD R47, R28, R31 ;  /* 0x0000001f1c2f7221 */ /* 0x000fe20000000000 */
[----:B-----5:R-:W-:-:S02]  /*17f0*/  SEL R26, R26, RZ, P4 ;  /* 0x000000ff1a1a7207 */ /* 0x020fc40002000000 */
[----:B------:R-:W-:Y:S01]  /*1800*/  ISETP.GE.AND P4, PT, R3, 0x40, PT ;  /* 0x000000400300780c */ /* 0x000fe20003f86270 */
[----:B------:R-:W-:Y:S02]  /*1810*/  FADD R57, R30, R57 ;  /* 0x000000391e397221 */ /* 0x000fe40000000000 */
[----:B------:R-:W-:Y:S01]  /*1820*/  FADD R43, R43, R26 ;  /* 0x0000001a2b2b7221 */ /* 0x000fe20000000000 */
[----:B------:R-:W-:Y:S02]  /*1830*/  CS2R R26, SRZ ;  /* 0x00000000001a7805 */ /* 0x000fe4000001ff00 */
[----:B------:R-:W-:Y:S01]  /*1840*/  CS2R R28, SRZ ;  /* 0x00000000001c7805 */ /* 0x000fe2000001ff00 */
[----:B------:R-:W-:Y:S02]  /*1850*/  IMAD.MOV.U32 R30, RZ, RZ, RZ ;  /* 0x000000ffff1e7224 */ /* 0x000fe400078e00ff */
[----:B------:R-:W-:Y:S01]  /*1860*/  IMAD.MOV.U32 R31, RZ, RZ, RZ ;  /* 0x000000ffff1f7224 */ /* 0x000fe200078e00ff */
[----:B------:R-:W-:-:S03]  /*1870*/  SEL R64, R64, RZ, P6 ;  /* 0x000000ff40407207 */ /* 0x000fc60003000000 */
[----:B------:R-:W5:Y:S04]  /*1880*/  @!P4 LDG.E.EL.128 R24, desc[UR6][R86.64] ;  /* 0x000000065618c981 */ /* 0x000f68000c2e1d00 */
[----:B------:R-:W5:Y:S01]  /*1890*/  @P5 LDG.E.EL.128 R28, desc[UR6][R86.64] ;  /* 0x00000006561c5981 */ /* 0x000f62000c2e1d00 */
[----:B------:R-:W-:Y:S01]  /*18a0*/  FADD R64, R69, R64 ;  /* 0x0000004045407221 */ /* 0x000fe20000000000 */
[----:B------:R-:W-:Y:S02]  /*18b0*/  CS2R R68, SRZ ;  /* 0x0000000000447805 */ /* 0x000fe4000001ff00 */
[----:B--2---:R-:W-:Y:S02]  /*18c0*/  SEL R21, R21, RZ, P6 ;  /* 0x000000ff15157207 */ /* 0x004fe40003000000 */
[----:B---3--:R-:W-:-:S03]  /*18d0*/  SEL R13, R13, RZ, P6 ;  /* 0x000000ff0d0d7207 */ /* 0x008fc60003000000 */
[----:B------:R-:W-:Y:S01]  /*18e0*/  FADD R21, R66, R21 ;  /* 0x0000001542157221 */ /* 0x000fe20000000000 */
[----:B----4-:R-:W-:-:S03]  /*18f0*/  SEL R16, R16, RZ, P6 ;  /* 0x000000ff10107207 */ /* 0x010fc60003000000 */
[----:B------:R-:W-:Y:S01]  /*1900*/  FADD R56, R21, R56 ;  /* 0x0000003815387221 */ /* 0x000fe20000000000 */
[----:B------:R-:W-:Y:S01]  /*1910*/  SEL R21, R19, RZ, P5 ;  /* 0x000000ff13157207 */ /* 0x000fe20002800000 */
[----:B------:R-:W-:Y:S01]  /*1920*/  FADD R61, R72, R13 ;  /* 0x0000000d483d7221 */ /* 0x000fe20000000000 */
[----:B------:R-:W-:Y:S01]  /*1930*/  FADD R62, R65, R16 ;  /* 0x00000010413e7221 */ /* 0x000fe20000000000 */
[----:B------:R-:W-:Y:S02]  /*1940*/  MOV R13, RZ ;  /* 0x000000ff000d7202 */ /* 0x000fe40000000f00 */
[----:B------:R-:W-:Y:S01]  /*1950*/  FADD R61, R61, R18 ;  /* 0x000000123d3d7221 */ /* 0x000fe20000000000 */
[----:B------:R-:W-:Y:S01]  /*1960*/  CS2R R16, SRZ ;  /* 0x0000000000107805 */ /* 0x000fe2000001ff00 */
[----:B------:R-:W-:Y:S01]  /*1970*/  FADD R62, R62, R21 ;  /* 0x000000153e3e7221 */ /* 0x000fe20000000000 */
[----:B------:R-:W-:Y:S01]  /*1980*/  CS2R R18, SRZ ;  /* 0x0000000000127805 */ /* 0x000fe2000001ff00 */
[----:B------:R-:W-:Y:S01]  /*1990*/  IMAD.MOV.U32 R21, RZ, RZ, RZ ;  /* 0x000000ffff157224 */ /* 0x000fe200078e00ff */
[----:B------:R-:W2:Y:S04]  /*19a0*/  @!P4 LDG.E.EL.128 R12, desc[UR6][R76.64] ;  /* 0x000000064c0cc981 */ /* 0x000ea8000c2e1d00 */
[----:B------:R0:W3:Y:S04]  /*19b0*/  @!P4 LDG.E.EL.128 R16, desc[UR6][R74.64] ;  /* 0x000000064a10c981 */ /* 0x0000e8000c2e1d00 */
[----:B------:R-:W4:Y:S01]  /*19c0*/  @!P4 LDG.E.EL.128 R20, desc[UR6][R70.64] ;  /* 0x000000064614c981 */ /* 0x000f22000c2e1d00 */
[----:B------:R-:W-:Y:S01]  /*19d0*/  ISETP.LT.U32.AND P4, PT, R33, 0x47, P0 ;  /* 0x000000472100780c */ /* 0x000fe20000781070 */
[----:B------:R-:W-:Y:S01]  /*19e0*/  IMAD.MOV.U32 R72, RZ, RZ, RZ ;  /* 0x000000ffff487224 */ /* 0x000fe200078e00ff */
[----:B0-----:R-:W-:-:S11]  /*19f0*/  MOV R74, RZ ;  /* 0x000000ff004a7202 */ /* 0x001fd60000000f00 */
[----:B------:R0:W2:Y:S04]  /*1a00*/  @P4 LDG.E.EL R74, desc[UR6][R58.64] ;  /* 0x000000063a4a4981 */ /* 0x0000a8000c2e1900 */
[----:B------:R-:W3:Y:S04]  /*1a10*/  @P4 LDG.E.EL R69, desc[UR6][R34.64] ;  /* 0x0000000622454981 */ /* 0x000ee8000c2e1900 */
[----:B------:R-:W4:Y:S04]  /*1a20*/  @P4 LDG.E.EL R72, desc[UR6][R36.64] ;  /* 0x0000000624484981 */ /* 0x000f28000c2e1900 */
[----:B------:R1:W4:Y:S01]  /*1a30*/  @P4 LDG.E.EL R68, desc[UR6][R38.64] ;  /* 0x0000000626444981 */ /* 0x000322000c2e1900 */
[----:B-----5:R-:W-:-:S02]  /*1a40*/  SEL R67, R28, RZ, P5 ;  /* 0x000000ff1c437207 */ /* 0x020fc40002800000 */
[----:B------:R-:W-:Y:S02]  /*1a50*/  SEL R66, R29, RZ, P5 ;  /* 0x000000ff1d427207 */ /* 0x000fe40002800000 */
[----:B------:R-:W-:Y:S02]  /*1a60*/  SEL R76, R30, RZ, P5 ;  /* 0x000000ff1e4c7207 */ /* 0x000fe40002800000 */
[----:B------:R-:W-:Y:S02]  /*1a70*/  SEL R65, R31, RZ, P5 ;  /* 0x000000ff1f417207 */ /* 0x000fe40002800000 */
[----:B------:R-:W-:Y:S02]  /*1a80*/  ISETP.LT.U32.AND P5, PT, R10, 0x7, !P3 ;  /* 0x000000070a00780c */ /* 0x000fe40005fa1070 */
[----:B0-----:R-:W-:Y:S01]  /*1a90*/  CS2R R58, SRZ ;  /* 0x00000000003a7805 */ /* 0x001fe2000001ff00 */
[----:B------:R-:W-:Y:S01]  /*1aa0*/  HFMA2.MMA R71, -RZ, RZ, 0, 0 ;  /* 0x00000000ff477435 */ /* 0x000fe200000001ff */
[----:B------:R-:W-:Y:S01]  /*1ab0*/  CS2R R28, SRZ ;  /* 0x00000000001c7805 */ /* 0x000fe2000001ff00 */
[--C-:B------:R-:W-:Y:S01]  /*1ac0*/  IMAD.IADD R31, R48, 0x1, R11.reuse ;  /* 0x00000001301f7824 */ /* 0x100fe200078e020b */
[----:B------:R-:W-:Y:S01]  /*1ad0*/  HFMA2.MMA R70, -RZ, RZ, 0, 0 ;  /* 0x00000000ff467435 */ /* 0x000fe200000001ff */
[----:B-1----:R-:W-:-:S02]  /*1ae0*/  IMAD.IADD R39, R50, 0x1, R11 ;  /* 0x0000000132277824 */ /* 0x002fc400078e020b */
[----:B------:R-:W-:-:S04]  /*1af0*/  IMAD.IADD R37, R44, 0x1, R11 ;  /* 0x000000012c257824 */ /* 0x000fc800078e020b */
[----:B------:R0:W5:Y:S04]  /*1b00*/  @P5 LDG.E.EL R59, desc[UR6][R82.64] ;  /* 0x00000006523b5981 */ /* 0x000168000c2e1900 */
[----:B------:R1:W5:Y:S01]  /*1b10*/  @P5 LDG.E.EL R28, desc[UR6][R80.64] ;  /* 0x00000006501c5981 */ /* 0x000362000c2e1900 */
[----:B------:R-:W-:-:S03]  /*1b20*/  MOV R30, RZ ;  /* 0x000000ff001e7202 */ /* 0x000fc60000000f00 */
[----:B------:R-:W5:Y:S01]  /*1b30*/  @P5 LDG.E.EL R71, desc[UR6][R84.64] ;  /* 0x0000000654475981 */ /* 0x000f62000c2e1900 */
[----:B0-----:R-:W-:Y:S01]  /*1b40*/  IMAD.WIDE R82, R31, 0x4, R54 ;  /* 0x000000041f527825 */ /* 0x001fe200078e0236 */
[----:B------:R-:W-:Y:S02]  /*1b50*/  HFMA2.MMA R31, -RZ, RZ, 0, 0 ;  /* 0x00000000ff1f7435 */ /* 0x000fe400000001ff */
[----:B------:R0:W5:Y:S01]  /*1b60*/  @P5 LDG.E.EL R29, desc[UR6][R78.64] ;  /* 0x000000064e1d5981 */ /* 0x000162000c2e1900 */
[----:B-1----:R-:W-:Y:S02]  /*1b70*/  IMAD.IADD R81, R46, 0x1, R11 ;  /* 0x000000012e517824 */ /* 0x002fe400078e020b */
[----:B------:R-:W-:-:S04]  /*1b80*/  IMAD.WIDE R38, R39, 0x4, R54 ;  /* 0x0000000427267825 */ /* 0x000fc800078e0236 */
[----:B------:R-:W-:-:S04]  /*1b90*/  IMAD.WIDE R36, R37, 0x4, R54 ;  /* 0x0000000425247825 */ /* 0x000fc800078e0236 */
[----:B------:R-:W-:Y:S01]  /*1ba0*/  IMAD.WIDE R80, R81, 0x4, R54 ;  /* 0x0000000451507825 */ /* 0x000fe200078e0236 */
[----:B--2---:R-:W-:Y:S02]  /*1bb0*/  SEL R74, R74, RZ, P4 ;  /* 0x000000ff4a4a7207 */ /* 0x004fe40002000000 */
[----:B---3--:R-:W-:Y:S02]  /*1bc0*/  SEL R69, R69, RZ, P4 ;  /* 0x000000ff45457207 */ /* 0x008fe40002000000 */
[----:B----4-:R-:W-:Y:S02]  /*1bd0*/  SEL R72, R72, RZ, P4 ;  /* 0x000000ff48487207 */ /* 0x010fe40002000000 */
[----:B------:R-:W-:Y:S02]  /*1be0*/  SEL R34, R68, RZ, P4 ;  /* 0x000000ff44227207 */ /* 0x000fe40002000000 */
[----:B------:R-:W-:Y:S02]  /*1bf0*/  ISETP.LT.U32.AND P4, PT, R33, 0x47, P2 ;  /* 0x000000472100780c */ /* 0x000fe40001781070 */
[----:B------:R-:W-:-:S11]  /*1c00*/  MOV R68, RZ ;  /* 0x000000ff00447202 */ /* 0x000fd60000000f00 */
[----:B------:R-:W2:Y:S04]  /*1c10*/  @P4 LDG.E.EL R30, desc[UR6][R82.64] ;  /* 0x00000006521e4981 */ /* 0x000ea8000c2e1900 */
[----:B------:R1:W3:Y:S04]  /*1c20*/  @P4 LDG.E.EL R31, desc[UR6][R38.64] ;  /* 0x00000006261f4981 */ /* 0x0002e8000c2e1900 */
[----:B------:R-:W4:Y:S04]  /*1c30*/  @P4 LDG.E.EL R68, desc[UR6][R36.64] ;  /* 0x0000000624444981 */ /* 0x000f28000c2e1900 */
[----:B------:R1:W4:Y:S01]  /*1c40*/  @P4 LDG.E.EL R70, desc[UR6][R80.64] ;  /* 0x0000000650464981 */ /* 0x000322000c2e1900 */
[----:B------:R-:W-:Y:S01]  /*1c50*/  VIADD R11, R3, 0x4 ;  /* 0x00000004030b7836 */ /* 0x000fe20000000000 */
[----:B------:R-:W-:-:S04]  /*1c60*/  ISETP.LT.U32.AND P3, PT, R5, 0x8, !P3 ;  /* 0x000000080500780c */ /* 0x000fc80005f61070 */
[----:B0-----:R-:W-:Y:S02]  /*1c70*/  IADD3 R79, R48, R11, RZ ;  /* 0x0000000b304f7210 */ /* 0x001fe40007ffe0ff */
[----:B-1----:R-:W-:Y:S01]  /*1c80*/  CS2R R38, SRZ ;  /* 0x0000000000267805 */ /* 0x002fe2000001ff00 */
[----:B------:R-:W-:Y:S01]  /*1c90*/  IMAD.IADD R83, R50, 0x1, R11 ;  /* 0x0000000132537824 */ /* 0x000fe200078e020b */
[----:B------:R-:W-:Y:S01]  /*1ca0*/  IADD3 R81, R44, R11, RZ ;  /* 0x0000000b2c517210 */ /* 0x000fe20007ffe0ff */
[----:B------:R-:W-:-:S04]  /*1cb0*/  IMAD.WIDE R78, R79, 0x4, R54 ;  /* 0x000000044f4e7825 */ /* 0x000fc800078e0236 */
[----:B------:R-:W-:Y:S01]  /*1cc0*/  IMAD.IADD R11, R46, 0x1, R11 ;  /* 0x000000012e0b7824 */ /* 0x000fe200078e020b */
[----:B------:R0:W4:Y:S01]  /*1cd0*/  @P3 LDG.E.EL R38, desc[UR6][R78.64] ;  /* 0x000000064e263981 */ /* 0x000122000c2e1900 */
[----:B------:R-:W-:Y:S02]  /*1ce0*/  ISETP.GT.AND P6, PT, R9, RZ, PT ;  /* 0x000000ff0900720c */ /* 0x000fe40003fc4270 */
[----:B------:R-:W-:Y:S01]  /*1cf0*/  CS2R R36, SRZ ;  /* 0x0000000000247805 */ /* 0x000fe2000001ff00 */
[----:B------:R-:W-:Y:S01]  /*1d00*/  FADD R32, R32, R73 ;  /* 0x0000004920207221 */ /* 0x000fe20000000000 */
[----:B------:R-:W-:-:S04]  /*1d10*/  IMAD.WIDE R80, R81, 0x4, R54 ;  /* 0x0000000451507825 */ /* 0x000fc800078e0236 */
[----:B0-----:R-:W-:Y:S01]  /*1d20*/  IMAD.WIDE R78, R11, 0x4, R54 ;  /* 0x000000040b4e7825 */ /* 0x001fe200078e0236 */
[----:B------:R-:W-:-:S03]  /*1d30*/  IADD3 R11, R3, 0xf, RZ ;  /* 0x0000000f030b7810 */ /* 0x000fc60007ffe0ff */
[----:B------:R-:W-:Y:S01]  /*1d40*/  FADD R35, R32, R67 ;  /* 0x0000004320237221 */ /* 0x000fe20000000000 */
[----:B------:R0:W4:Y:S01]  /*1d50*/  @P3 LDG.E.EL R37, desc[UR6][R80.64] ;  /* 0x0000000650253981 */ /* 0x000122000c2e1900 */
[----:B------:R-:W-:Y:S01]  /*1d60*/  ISETP.LT.U32.AND P6, PT, R11, 0x47, P6 ;  /* 0x000000470b00780c */ /* 0x000fe200037c1070 */
[----:B------:R-:W-:Y:S01]  /*1d70*/  IMAD.WIDE R82, R83, 0x4, R54 ;  /* 0x0000000453527825 */ /* 0x000fe200078e0236 */
[----:B------:R-:W-:-:S03]  /*1d80*/  HFMA2.MMA R67, -RZ, RZ, 0, 0 ;  /* 0x00000000ff437435 */ /* 0x000fc600000001ff */
[----:B------:R-:W-:Y:S01]  /*1d90*/  FADD R64, R64, R65 ;  /* 0x0000004140407221 */ /* 0x000fe20000000000 */
[--C-:B------:R-:W-:Y:S01]  /*1da0*/  IMAD.IADD R77, R46, 0x1, R33.reuse ;  /* 0x000000012e4d7824 */ /* 0x100fe200078e0221 */
[----:B------:R1:W4:Y:S01]  /*1db0*/  @P3 LDG.E.EL R36, desc[UR6][R82.64] ;  /* 0x0000000652243981 */ /* 0x000322000c2e1900 */
[----:B0-----:R-:W-:Y:S02]  /*1dc0*/  IMAD.IADD R81, R50, 0x1, R33 ;  /* 0x0000000132517824 */ /* 0x001fe400078e0221 */
[----:B------:R-:W-:Y:S01]  /*1dd0*/  FADD R41, R41, R74 ;  /* 0x0000004a29297221 */ /* 0x000fe20000000000 */
[----:B-----5:R-:W-:Y:S01]  /*1de0*/  SEL R59, R59, RZ, P5 ;  /* 0x000000ff3b3b7207 */ /* 0x020fe20002800000 */
[----:B------:R0:W5:Y:S01]  /*1df0*/  @P3 LDG.E.EL R39, desc[UR6][R78.64] ;  /* 0x000000064e273981 */ /* 0x000162000c2e1900 */
[----:B------:R-:W-:-:S04]  /*1e00*/  IMAD.WIDE R80, R81, 0x4, R54 ;  /* 0x0000000451507825 */ /* 0x000fc800078e0236 */
[----:B------:R-:W-:Y:S01]  /*1e10*/  FADD R65, R63, R76 ;  /* 0x0000004c3f417221 */ /* 0x000fe20000000000 */
[----:B------:R-:W-:Y:S01]  /*1e20*/  SEL R74, R71, RZ, P5 ;  /* 0x000000ff474a7207 */ /* 0x000fe20002800000 */
[----:B-1----:R-:W-:Y:S02]  /*1e30*/  IMAD.IADD R83, R48, 0x1, R33 ;  /* 0x0000000130537824 */ /* 0x002fe400078e0221 */
[----:B------:R-:W-:Y:S01]  /*1e40*/  FADD R32, R43, R66 ;  /* 0x000000422b207221 */ /* 0x000fe20000000000 */
[--C-:B------:R-:W-:Y:S01]  /*1e50*/  IMAD.WIDE R76, R77, 0x4, R54.reuse ;  /* 0x000000044d4c7825 */ /* 0x100fe200078e0236 */
[----:B------:R-:W-:Y:S01]  /*1e60*/  MOV R66, RZ ;  /* 0x000000ff00427202 */ /* 0x000fe20000000f00 */
[----:B------:R-:W5:Y:S01]  /*1e70*/  @P6 LDG.E.EL R67, desc[UR6][R80.64] ;  /* 0x0000000650436981 */ /* 0x000f62000c2e1900 */
[----:B------:R-:W-:Y:S01]  /*1e80*/  IADD3 R71, R3, 0x8, RZ ;  /* 0x0000000803477810 */ /* 0x000fe20007ffe0ff */
[----:B------:R-:W-:Y:S01]  /*1e90*/  IMAD.WIDE R82, R83, 0x4, R54 ;  /* 0x0000000453527825 */ /* 0x000fe200078e0236 */
[----:B------:R-:W-:-:S02]  /*1ea0*/  SEL R28, R28, RZ, P5 ;  /* 0x000000ff1c1c7207 */ /* 0x000fc40002800000 */
[----:B------:R-:W-:Y:S01]  /*1eb0*/  SEL R73, R29, RZ, P5 ;  /* 0x000000ff1d497207 */ /* 0x000fe20002800000 */
[----:B------:R-:W-:Y:S01]  /*1ec0*/  FADD R59, R40, R59 ;  /* 0x0000003b283b7221 */ /* 0x000fe20000000000 */
[C---:B------:R-:W-:Y:S02]  /*1ed0*/  ISETP.GE.U32.AND P5, PT, R11.reuse, 0x47, PT ;  /* 0x000000470b00780c */ /* 0x040fe40003fa6070 */
[----:B------:R-:W-:Y:S01]  /*1ee0*/  ISETP.LT.U32.AND P1, PT, R11, 0x47, P1 ;  /* 0x000000470b00780c */ /* 0x000fe20000f21070 */
[----:B0-----:R-:W-:Y:S02]  /*1ef0*/  IMAD.IADD R79, R44, 0x1, R33 ;  /* 0x000000012c4f7824 */ /* 0x001fe400078e0221 */
[----:B------:R-:W-:Y:S01]  /*1f00*/  FADD R49, R49, R74 ;  /* 0x0000004a31317221 */ /* 0x000fe20000000000 */
[----:B------:R-:W-:Y:S01]  /*1f10*/  FADD R40, R47, R72 ;  /* 0x000000482f287221 */ /* 0x000fe20000000000 */
[----:B------:R0:W5:Y:S01]  /*1f20*/  @P6 LDG.E.EL R58, desc[UR6][R76.64] ;  /* 0x000000064c3a6981 */ /* 0x000162000c2e1900 */
[----:B------:R-:W-:Y:S01]  /*1f30*/  MOV R43, RZ ;  /* 0x000000ff002b7202 */ /* 0x000fe20000000f00 */
[----:B------:R-:W-:-:S04]  /*1f40*/  IMAD.WIDE R78, R79, 0x4, R54 ;  /* 0x000000044f4e7825 */ /* 0x000fc800078e0236 */
[----:B------:R-:W-:Y:S01]  /*1f50*/  FADD R63, R51, R28 ;  /* 0x0000001c333f7221 */ /* 0x000fe20000000000 */
[----:B------:R-:W5:Y:S01]  /*1f60*/  @P6 LDG.E.EL R66, desc[UR6][R82.64] ;  /* 0x0000000652426981 */ /* 0x000f62000c2e1900 */
[----:B------:R-:W-:Y:S01]  /*1f70*/  HFMA2.MMA R47, -RZ, RZ, 0, 0 ;  /* 0x00000000ff2f7435 */ /* 0x000fe200000001ff */
[----:B------:R-:W-:Y:S01]  /*1f80*/  CS2R R28, SRZ ;  /* 0x00000000001c7805 */ /* 0x000fe2000001ff00 */
[----:B0-----:R-:W-:Y:S02]  /*1f90*/  IMAD.IADD R77, R48, 0x1, R71 ;  /* 0x00000001304d7824 */ /* 0x001fe400078e0247 */
[----:B------:R-:W-:Y:S01]  /*1fa0*/  FADD R51, R32, R73 ;  /* 0x0000004920337221 */ /* 0x000fe20000000000 */
[----:B------:R-:W-:Y:S01]  /*1fb0*/  IMAD.IADD R73, R50, 0x1, R71 ;  /* 0x0000000132497824 */ /* 0x000fe200078e0247 */
[----:B------:R-:W5:Y:S01]  /*1fc0*/  @P6 LDG.E.EL R43, desc[UR6][R78.64] ;  /* 0x000000064e2b6981 */ /* 0x000f62000c2e1900 */
[----:B------:R-:W-:Y:S01]  /*1fd0*/  IMAD.WIDE R76, R77, 0x4, R54 ;  /* 0x000000044d4c7825 */ /* 0x000fe200078e0236 */
[----:B--2---:R-:W-:-:S02]  /*1fe0*/  SEL R72, R30, RZ, P4 ;  /* 0x000000ff1e487207 */ /* 0x004fc40002000000 */
[----:B---3--:R-:W-:Y:S02]  /*1ff0*/  SEL R33, R31, RZ, P4 ;  /* 0x000000ff1f217207 */ /* 0x008fe40002000000 */
[----:B----4-:R-:W-:Y:S02]  /*2000*/  SEL R74, R68, RZ, P4 ;  /* 0x000000ff444a7207 */ /* 0x010fe40002000000 */
[----:B------:R-:W-:Y:S02]  /*2010*/  SEL R70, R70, RZ, P4 ;  /* 0x000000ff46467207 */ /* 0x000fe40002000000 */
[----:B------:R-:W-:Y:S01]  /*2020*/  ISETP.GT.AND P4, PT, R10, RZ, !P5 ;  /* 0x000000ff0a00720c */ /* 0x000fe20006f84270 */
[----:B------:R-:W-:Y:S01]  /*2030*/  IMAD.MOV.U32 R30, RZ, RZ, RZ ;  /* 0x000000ffff1e7224 */ /* 0x000fe200078e00ff */
[----:B------:R-:W-:Y:S01]  /*2040*/  MOV R31, RZ ;  /* 0x000000ff001f7202 */ /* 0x000fe20000000f00 */
[----:B------:R-:W-:Y:S01]  /*2050*/  HFMA2.MMA R68, -RZ, RZ, 0, 0 ;  /* 0x00000000ff447435 */ /* 0x000fe200000001ff */
[----:B------:R-:W-:Y:S01]  /*2060*/  FADD R53, R53, R72 ;  /* 0x0000004835357221 */ /* 0x000fe20000000000 */
[----:B------:R-:W-:-:S03]  /*2070*/  IMAD.WIDE R72, R73, 0x4, R54 ;  /* 0x0000000449487825 */ /* 0x000fc600078e0236 */
[----:B------:R-:W2:Y:S05]  /*2080*/  @P1 LDG.E.EL.128 R28, desc[UR6][R76.64] ;  /* 0x000000064c1c1981 */ /* 0x000eaa000c2e1d00 */
[----:B------:R0:W3:Y:S04]  /*2090*/  @P4 LDG.E.EL R47, desc[UR6][R76.64] ;  /* 0x000000064c2f4981 */ /* 0x0000e8000c2e1900 */
[----:B------:R-:W4:Y:S01]  /*20a0*/  @P4 LDG.E.EL R68, desc[UR6][R72.64] ;  /* 0x0000000648444981 */ /* 0x000f22000c2e1900 */
[----:B------:R-:W-:Y:S01]  /*20b0*/  SEL R75, R38, RZ, P3 ;  /* 0x000000ff264b7207 */ /* 0x000fe20001800000 */
[----:B------:R-:W-:Y:S01]  /*20c0*/  FADD R69, R42, R69 ;  /* 0x000000452a457221 */ /* 0x000fe20000000000 */
[----:B------:R-:W-:Y:S01]  /*20d0*/  FADD R42, R35, R34 ;  /* 0x00000022232a7221 */ /* 0x000fe20000000000 */
[----:B------:R-:W-:Y:S01]  /*20e0*/  FADD R60, R60, R33 ;  /* 0x000000213c3c7221 */ /* 0x000fe20000000000 */
[----:B------:R-:W-:-:S02]  /*20f0*/  CS2R R32, SRZ ;  /* 0x0000000000207805 */ /* 0x000fc4000001ff00 */
[----:B------:R-:W-:Y:S01]  /*2100*/  CS2R R34, SRZ ;  /* 0x0000000000227805 */ /* 0x000fe2000001ff00 */
[----:B------:R-:W-:Y:S01]  /*2110*/  FADD R56, R56, R75 ;  /* 0x0000004b38387221 */ /* 0x000fe20000000000 */
[----:B------:R-:W-:Y:S02]  /*2120*/  SEL R37, R37, RZ, P3 ;  /* 0x000000ff25257207 */ /* 0x000fe40001800000 */
[----:B------:R-:W-:Y:S01]  /*2130*/  SEL R36, R36, RZ, P3 ;  /* 0x000000ff24247207 */ /* 0x000fe20001800000 */
[----:B------:R-:W-:Y:S01]  /*2140*/  IMAD.IADD R75, R44, 0x1, R71 ;  /* 0x000000012c4b7824 */ /* 0x000fe200078e0247 */
[----:B-----5:R-:W-:-:S03]  /*2150*/  SEL R39, R39, RZ, P3 ;  /* 0x000000ff27277207 */ /* 0x020fc60001800000 */
[----:B------:R-:W-:Y:S01]  /*2160*/  FADD R61, R61, R36 ;  /* 0x000000243d3d7221 */ /* 0x000fe20000000000 */
[----:B0-----:R-:W-:Y:S01]  /*2170*/  IADD3 R77, R46, R71, RZ ;  /* 0x000000472e4d7210 */ /* 0x001fe20007ffe0ff */
[----:B------:R-:W-:Y:S01]  /*2180*/  FADD R62, R62, R37 ;  /* 0x000000253e3e7221 */ /* 0x000fe20000000000 */
[----:B------:R-:W-:Y:S01]  /*2190*/  FADD R57, R57, R74 ;  /* 0x0000004a39397221 */ /* 0x000fe20000000000 */
[----:B------:R0:W5:Y:S01]  /*21a0*/  @P1 LDG.E.EL.128 R32, desc[UR6][R72.64] ;  /* 0x0000000648201981 */ /* 0x000162000c2e1d00 */
[----:B------:R-:W-:Y:S01]  /*21b0*/  SEL R36, R67, RZ, P6 ;  /* 0x000000ff43247207 */ /* 0x000fe20003000000 */
[----:B------:R-:W-:Y:S01]  /*21c0*/  FADD R64, R64, R39 ;  /* 0x0000002740407221 */ /* 0x000fe20000000000 */
[----:B------:R-:W-:Y:S01]  /*21d0*/  IMAD.MOV.U32 R71, RZ, RZ, RZ ;  /* 0x000000ffff477224 */ /* 0x000fe200078e00ff */
[----:B------:R-:W-:Y:S02]  /*21e0*/  CS2R R38, SRZ ;  /* 0x0000000000267805 */ /* 0x000fe4000001ff00 */
[----:B------:R-:W-:Y:S01]  /*21f0*/  FADD R69, R69, R36 ;  /* 0x0000002445457221 */ /* 0x000fe20000000000 */
[----:B------:R-:W-:Y:S01]  /*2200*/  CS2R R36, SRZ ;  /* 0x0000000000247805 */ /* 0x000fe2000001ff00 */
[----:B------:R-:W-:-:S04]  /*2210*/  IMAD.WIDE R74, R75, 0x4, R54 ;  /* 0x000000044b4a7825 */ /* 0x000fc800078e0236 */
[----:B------:R-:W-:Y:S01]  /*2220*/  FADD R65, R65, R70 ;  /* 0x0000004641417221 */ /* 0x000fe20000000000 */
[----:B------:R-:W-:Y:S01]  /*2230*/  MOV R70, RZ ;  /* 0x000000ff00467202 */ /* 0x000fe20000000f00 */
[----:B0-----:R-:W-:Y:S01]  /*2240*/  IMAD.WIDE R72, R77, 0x4, R54 ;  /* 0x000000044d487825 */ /* 0x001fe200078e0236 */
[----:B------:R-:W5:Y:S04]  /*2250*/  @P4 LDG.E.EL R71, desc[UR6][R74.64] ;  /* 0x000000064a474981 */ /* 0x000f68000c2e1900 */
[----:B------:R-:W5:Y:S01]  /*2260*/  @P1 LDG.E.EL.128 R36, desc[UR6][R74.64] ;  /* 0x000000064a241981 */ /* 0x000f62000c2e1d00 */
[----:B------:R-:W-:-:S03]  /*2270*/  SEL R66, R66, RZ, P6 ;  /* 0x000000ff42427207 */ /* 0x000fc60003000000 */
[----:B------:R-:W5:Y:S02]  /*2280*/  @P4 LDG.E.EL R70, desc[UR6][R72.64] ;  /* 0x0000000648464981 */ /* 0x000f64000c2e1900 */
[----:B------:R-:W-:Y:S01]  /*2290*/  FADD R66, R41, R66 ;  /* 0x0000004229427221 */ /* 0x000fe20000000000 */
[----:B------:R-:W-:Y:S02]  /*22a0*/  SEL R41, R58, RZ, P6 ;  /* 0x000000ff3a297207 */ /* 0x000fe40003000000 */
[----:B------:R-:W-:-:S03]  /*22b0*/  SEL R43, R43, RZ, P6 ;  /* 0x000000ff2b2b7207 */ /* 0x000fc60003000000 */
[----:B------:R-:W-:Y:S02]  /*22c0*/  FADD R76, R42, R41 ;  /* 0x000000292a4c7221 */ /* 0x000fe40000000000 */
[----:B------:R-:W-:Y:S01]  /*22d0*/  FADD R67, R40, R43 ;  /* 0x0000002b28437221 */ /* 0x000fe20000000000 */
[----:B------:R-:W-:Y:S02]  /*22e0*/  CS2R R40, SRZ ;  /* 0x0000000000287805 */ /* 0x000fe4000001ff00 */
[----:B------:R-:W-:Y:S02]  /*22f0*/  CS2R R42, SRZ ;  /* 0x00000000002a7805 */ /* 0x000fe4000001ff00 */
[----:B------:R-:W-:-:S04]  /*2300*/  ISETP.GT.AND P3, PT, R4, RZ, !P5 ;  /* 0x000000ff0400720c */ /* 0x000fc80006f64270 */
[----:B------:R0:W5:Y:S02]  /*2310*/  @P1 LDG.E.EL.128 R40, desc[UR6][R72.64] ;  /* 0x0000000648281981 */ /* 0x000164000c2e1d00 */
[----:B0-----:R-:W-:Y:S01]  /*2320*/  HFMA2.MMA R72, -RZ, RZ, 0, 0 ;  /* 0x00000000ff487435 */ /* 0x001fe200000001ff */
[----:B--2---:R-:W-:Y:S02]  /*2330*/  SEL R75, R28, RZ, P1 ;  /* 0x000000ff1c4b7207 */ /* 0x004fe40000800000 */
[----:B---3--:R-:W-:-:S03]  /*2340*/  SEL R58, R47, RZ, P4 ;  /* 0x000000ff2f3a7207 */ /* 0x008fc60002000000 */
[----:B------:R-:W-:Y:S01]  /*2350*/  FADD R66, R66, R75 ;  /* 0x0000004b42427221 */ /* 0x000fe20000000000 */
[----:B------:R-:W-:Y:S01]  /*2360*/  VIADD R75, R3, 0x9 ;  /* 0x00000009034b7836 */ /* 0x000fe20000000000 */
[----:B----4-:R-:W-:Y:S01]  /*2370*/  SEL R68, R68, RZ, P4 ;  /* 0x000000ff44447207 */ /* 0x010fe20002000000 */
[----:B------:R-:W-:Y:S01]  /*2380*/  FADD R47, R49, R58 ;  /* 0x0000003a312f7221 */ /* 0x000fe20000000000 */
[----:B------:R-:W-:-:S03]  /*2390*/  SEL R28, R29, RZ, P1 ;  /* 0x000000ff1d1c7207 */ /* 0x000fc60000800000 */
[----:B------:R-:W-:Y:S01]  /*23a0*/  FADD R49, R59, R68 ;  /* 0x000000443b317221 */ /* 0x000fe20000000000 */
[----:B------:R-:W-:Y:S01]  /*23b0*/  IADD3 R59, R48, R75, RZ ;  /* 0x0000004b303b7210 */ /* 0x000fe20007ffe0ff */
[----:B------:R-:W-:Y:S02]  /*23c0*/  IMAD.IADD R29, R50, 0x1, R75 ;  /* 0x00000001321d7824 */ /* 0x000fe400078e024b */
[----:B------:R-:W-:Y:S01]  /*23d0*/  FADD R47, R47, R28 ;  /* 0x0000001c2f2f7221 */ /* 0x000fe20000000000 */
[----:B------:R-:W-:Y:S02]  /*23e0*/  IMAD.MOV.U32 R68, RZ, RZ, RZ ;  /* 0x000000ffff447224 */ /* 0x000fe400078e00ff */
[----:B------:R-:W-:-:S04]  /*23f0*/  IMAD.WIDE R58, R59, 0x4, R54 ;  /* 0x000000043b3a7825 */ /* 0x000fc800078e0236 */
[----:B------:R-:W-:Y:S01]  /*2400*/  IMAD.WIDE R28, R29, 0x4, R54 ;  /* 0x000000041d1c7825 */ /* 0x000fe200078e0236 */
[----:B------:R-:W2:Y:S04]  /*2410*/  @P3 LDG.E.EL R72, desc[UR6][R58.64] ;  /* 0x000000063a483981 */ /* 0x000ea8000c2e1900 */
[----:B------:R-:W3:Y:S01]  /*2420*/  @P3 LDG.E.EL R68, desc[UR6][R28.64] ;  /* 0x000000061c443981 */ /* 0x000ee2000c2e1900 */
[----:B-----5:R-:W-:Y:S02]  /*2430*/  SEL R32, R32, RZ, P1 ;  /* 0x000000ff20207207 */ /* 0x020fe40000800000 */
[----:B------:R-:W-:-:S03]  /*2440*/  SEL R74, R33, RZ, P1 ;  /* 0x000000ff214a7207 */ /* 0x000fc60000800000 */
[----:B------:R-:W-:Y:S01]  /*2450*/  FADD R69, R69, R32 ;  /* 0x0000002045457221 */ /* 0x000fe20000000000 */
[----:B------:R-:W-:Y:S02]  /*2460*/  IADD3 R33, R44, R75, RZ ;  /* 0x0000004b2c217210 */ /* 0x000fe40007ffe0ff */
[----:B------:R-:W-:Y:S02]  /*2470*/  SEL R32, R71, RZ, P4 ;  /* 0x000000ff47207207 */ /* 0x000fe40002000000 */
[----:B------:R-:W-:-:S03]  /*2480*/  SEL R70, R70, RZ, P4 ;  /* 0x000000ff46467207 */ /* 0x000fc60002000000 */
[----:B------:R-:W-:Y:S01]  /*2490*/  FADD R71, R63, R32 ;  /* 0x000000203f477221 */ /* 0x000fe20000000000 */
[----:B------:R-:W-:-:S04]  /*24a0*/  IMAD.WIDE R32, R33, 0x4, R54 ;  /* 0x0000000421207825 */ /* 0x000fc800078e0236 */
[----:B------:R-:W-:Y:S01]  /*24b0*/  FADD R63, R51, R70 ;  /* 0x00000046333f7221 */ /* 0x000fe20000000000 */
[----:B------:R-:W-:Y:S02]  /*24c0*/  IMAD.MOV.U32 R70, RZ, RZ, RZ ;  /* 0x000000ffff467224 */ /* 0x000fe400078e00ff */
[----:B------:R-:W-:Y:S01]  /*24d0*/  FADD R49, R49, R74 ;  /* 0x0000004a31317221 */ /* 0x000fe20000000000 */
[----:B------:R-:W-:Y:S02]  /*24e0*/  SEL R74, R37, RZ, P1 ;  /* 0x000000ff254a7207 */ /* 0x000fe40000800000 */
[----:B------:R-:W-:Y:S01]  /*24f0*/  SEL R36, R36, RZ, P1 ;  /* 0x000000ff24247207 */ /* 0x000fe20000800000 */
[----:B------:R-:W4:Y:S02]  /*2500*/  @P3 LDG.E.EL R70, desc[UR6][R32.64] ;  /* 0x0000000620463981 */ /* 0x000f24000c2e1900 */
[----:B------:R-:W-:Y:S01]  /*2510*/  FADD R51, R71, R74 ;  /* 0x0000004a47337221 */ /* 0x000fe20000000000 */
[----:B------:R-:W-:Y:S01]  /*2520*/  IADD3 R71, R3, 0xa, RZ ;  /* 0x0000000a03477810 */ /* 0x000fe20007ffe0ff */
[----:B------:R-:W-:Y:S01]  /*2530*/  FADD R67, R67, R36 ;  /* 0x0000002443437221 */ /* 0x000fe20000000000 */
[----:B------:R-:W-:-:S02]  /*2540*/  SEL R37, R40, RZ, P1 ;  /* 0x000000ff28257207 */ /* 0x000fc40000800000 */
[----:B------:R-:W-:Y:S02]  /*2550*/  SEL R36, R41, RZ, P1 ;  /* 0x000000ff29247207 */ /* 0x000fe40000800000 */
[----:B------:R-:W-:Y:S01]  /*2560*/  ISETP.GT.AND P4, PT, R6, RZ, !P5 ;  /* 0x000000ff0600720c */ /* 0x000fe20006f84270 */
[----:B------:R-:W-:Y:S01]  /*2570*/  FADD R76, R76, R37 ;  /* 0x000000254c4c7221 */ /* 0x000fe20000000000 */
[----:B------:R-:W-:Y:S01]  /*2580*/  IADD3 R37, R46, R75, RZ ;  /* 0x0000004b2e257210 */ /* 0x000fe20007ffe0ff */
[----:B------:R-:W-:Y:S02]  /*2590*/  IMAD.IADD R75, R48, 0x1, R71 ;  /* 0x00000001304b7824 */ /* 0x000fe400078e0247 */
[----:B------:R-:W-:Y:S02]  /*25a0*/  FADD R63, R63, R36 ;  /* 0x000000243f3f7221 */ /* 0x000fe40000000000 */
[----:B------:R-:W-:-:S04]  /*25b0*/  IMAD.WIDE R36, R37, 0x4, R54 ;  /* 0x0000000425247825 */ /* 0x000fc800078e0236 */
[----:B------:R-:W-:Y:S01]  /*25c0*/  IMAD.WIDE R74, R75, 0x4, R54 ;  /* 0x000000044b4a7825 */ /* 0x000fe200078e0236 */
[----:B--2---:R-:W-:Y:S02]  /*25d0*/  SEL R40, R72, RZ, P3 ;  /* 0x000000ff48287207 */ /* 0x004fe40001800000 */
[----:B---3--:R-:W-:-:S03]  /*25e0*/  SEL R41, R68, RZ, P3 ;  /* 0x000000ff44297207 */ /* 0x008fc60001800000 */
[----:B------:R-:W-:Y:S01]  /*25f0*/  FADD R40, R53, R40 ;  /* 0x0000002835287221 */ /* 0x000fe20000000000 */
[----:B------:R-:W-:Y:S02]  /*2600*/  IMAD.MOV.U32 R53, RZ, RZ, RZ ;  /* 0x000000ffff357224 */ /* 0x000fe400078e00ff */
[----:B------:R-:W-:Y:S01]  /*2610*/  FADD R41, R60, R41 ;  /* 0x000000293c297221 */ /* 0x000fe20000000000 */
[----:B------:R-:W-:-:S03]  /*2620*/  MOV R60, RZ ;  /* 0x000000ff003c7202 */ /* 0x000fc60000000f00 */
[----:B------:R-:W2:Y:S04]  /*2630*/  @P3 LDG.E.EL R53, desc[UR6][R36.64] ;  /* 0x0000000624353981 */ /* 0x000ea8000c2e1900 */
[----:B------:R-:W3:Y:S01]  /*2640*/  @P4 LDG.E.EL R60, desc[UR6][R74.64] ;  /* 0x000000064a3c4981 */ /* 0x000ee2000c2e1900 */
[----:B------:R-:W-:Y:S01]  /*2650*/  ISETP.LT.U32.AND P6, PT, R10, 0x7, !P5 ;  /* 0x000000070a00780c */ /* 0x000fe20006fc1070 */
[----:B------:R-:W-:Y:S01]  /*2660*/  HFMA2.MMA R68, -RZ, RZ, 0, 0 ;  /* 0x00000000ff447435 */ /* 0x000fe200000001ff */
[----:B------:R-:W-:Y:S02]  /*2670*/  ISETP.LT.U32.AND P0, PT, R11, 0x47, P0 ;  /* 0x000000470b00780c */ /* 0x000fe40000701070 */
[----:B------:R-:W-:Y:S02]  /*2680*/  SEL R73, R30, RZ, P1 ;  /* 0x000000ff1e497207 */ /* 0x000fe40000800000 */
[----:B------:R-:W-:-:S02]  /*2690*/  SEL R30, R34, RZ, P1 ;  /* 0x000000ff221e7207 */ /* 0x000fc40000800000 */
[----:B------:R-:W-:Y:S01]  /*26a0*/  ISETP.LT.U32.AND P2, PT, R11, 0x47, P2 ;  /* 0x000000470b00780c */ /* 0x000fe20001741070 */
[----:B------:R-:W-:Y:S01]  /*26b0*/  IMAD.MOV.U32 R11, RZ, RZ, RZ ;  /* 0x000000ffff0b7224 */ /* 0x000fe200078e00ff */
[----:B------:R-:W-:Y:S01]  /*26c0*/  ISETP.LT.U32.AND P5, PT, R5, 0x8, !P5 ;  /* 0x000000080500780c */ /* 0x000fe20006fa1070 */
[----:B------:R-:W-:Y:S01]  /*26d0*/  FADD R30, R41, R30 ;  /* 0x0000001e291e7221 */ /* 0x000fe20000000000 */
[----:B------:R-:W-:Y:S01]  /*26e0*/  IADD3 R5, R3, 0xc, RZ ;  /* 0x0000000c03057810 */ /* 0x000fe20007ffe0ff */
[----:B------:R0:W5:Y:S01]  /*26f0*/  @P6 LDG.E.EL R68, desc[UR6][R74.64] ;  /* 0x000000064a446981 */ /* 0x000162000c2e1900 */
[----:B------:R-:W-:Y:S02]  /*2700*/  IMAD.IADD R41, R50, 0x1, R71 ;  /* 0x0000000132297824 */ /* 0x000fe400078e0247 */
[----:B------:R-:W-:Y:S01]  /*2710*/  FADD R34, R40, R73 ;  /* 0x0000004928227221 */ /* 0x000fe20000000000 */
[----:B------:R-:W-:Y:S01]  /*2720*/  CS2R R72, SRZ ;  /* 0x0000000000487805 */ /* 0x000fe2000001ff00 */
[----:B------:R1:W5:Y:S01]  /*2730*/  @P0 LDG.E.EL R11, desc[UR6][R58.64] ;  /* 0x000000063a0b0981 */ /* 0x000362000c2e1900 */
[----:B------:R-:W-:-:S04]  /*2740*/  IMAD.WIDE R40, R41, 0x4, R54 ;  /* 0x0000000429287825 */ /* 0x000fc800078e0236 */
[----:B------:R-:W-:Y:S01]  /*2750*/  IMAD.IADD R77, R48, 0x1, R5 ;  /* 0x00000001304d7824 */ /* 0x000fe200078e0205 */
[----:B------:R-:W5:Y:S01]  /*2760*/  @P4 LDG.E.EL R72, desc[UR6][R40.64] ;  /* 0x0000000628484981 */ /* 0x000f62000c2e1900 */
[----:B0-----:R-:W-:Y:S01]  /*2770*/  VIADD R75, R3, 0xb ;  /* 0x0000000b034b7836 */ /* 0x001fe20000000000 */
[----:B----4-:R-:W-:Y:S01]  /*2780*/  SEL R70, R70, RZ, P3 ;  /* 0x000000ff46467207 */ /* 0x010fe20001800000 */
[----:B------:R-:W-:-:S03]  /*2790*/  IMAD.MOV.U32 R74, RZ, RZ, RZ ;  /* 0x000000ffff4a7224 */ /* 0x000fc600078e00ff */
[----:B-1----:R-:W-:Y:S01]  /*27a0*/  IADD3 R59, R48, R75, RZ ;  /* 0x0000004b303b7210 */ /* 0x002fe20007ffe0ff */
[----:B------:R0:W4:Y:S01]  /*27b0*/  @P0 LDG.E.EL R73, desc[UR6][R28.64] ;  /* 0x000000061c490981 */ /* 0x000122000c2e1900 */
[----:B------:R-:W-:Y:S01]  /*27c0*/  FADD R57, R57, R70 ;  /* 0x0000004639397221 */ /* 0x000fe20000000000 */
[----:B------:R-:W-:Y:S01]  /*27d0*/  MOV R70, RZ ;  /* 0x000000ff00467202 */ /* 0x000fe20000000f00 */
[----:B------:R-:W-:Y:S01]  /*27e0*/  HFMA2.MMA R48, -RZ, RZ, 0, 0 ;  /* 0x00000000ff307435 */ /* 0x000fe200000001ff */
[----:B------:R-:W-:-:S04]  /*27f0*/  IMAD.WIDE R58, R59, 0x4, R54 ;  /* 0x000000043b3a7825 */ /* 0x000fc800078e0236 */
[----:B------:R1:W4:Y:S01]  /*2800*/  @P6 LDG.E.EL R70, desc[UR6][R40.64] ;  /* 0x0000000628466981 */ /* 0x000322000c2e1900 */
[----:B0-----:R-:W-:-:S03]  /*2810*/  IMAD.IADD R29, R50, 0x1, R75 ;  /* 0x00000001321d7824 */ /* 0x001fc600078e024b */
[----:B------:R0:W4:Y:S01]  /*2820*/  @P2 LDG.E.EL R74, desc[UR6][R58.64] ;  /* 0x000000063a4a2981 */ /* 0x000122000c2e1900 */
[----:B-1----:R-:W-:Y:S01]  /*2830*/  IMAD.WIDE R40, R77, 0x4, R54 ;  /* 0x000000044d287825 */ /* 0x002fe200078e0236 */
[----:B------:R-:W-:-:S03]  /*2840*/  MOV R77, RZ ;  /* 0x000000ff004d7202 */ /* 0x000fc60000000f00 */
[----:B0-----:R-:W-:Y:S01]  /*2850*/  IMAD.IADD R59, R50, 0x1, R5 ;  /* 0x00000001323b7824 */ /* 0x001fe200078e0205 */
[----:B------:R-:W4:Y:S01]  /*2860*/  @P5 LDG.E.EL R48, desc[UR6][R40.64] ;  /* 0x0000000628305981 */ /* 0x000f22000c2e1900 */
[--C-:B------:R-:W-:Y:S01]  /*2870*/  IMAD.WIDE R28, R29, 0x4, R54.reuse ;  /* 0x000000041d1c7825 */ /* 0x100fe200078e0236 */
[----:B------:R-:W-:Y:S01]  /*2880*/  HFMA2.MMA R50, -RZ, RZ, 0, 0 ;  /* 0x00000000ff327435 */ /* 0x000fe200000001ff */
[----:B------:R-:W-:Y:S02]  /*2890*/  SEL R42, R42, RZ, P1 ;  /* 0x000000ff2a2a7207 */ /* 0x000fe40000800000 */
[----:B------:R-:W-:Y:S01]  /*28a0*/  IMAD.MOV.U32 R78, RZ, RZ, RZ ;  /* 0x000000ffff4e7224 */ /* 0x000fe200078e00ff */
[----:B------:R0:W4:Y:S01]  /*28b0*/  @P2 LDG.E.EL R77, desc[UR6][R28.64] ;  /* 0x000000061c4d2981 */ /* 0x000122000c2e1900 */
[----:B------:R-:W-:Y:S01]  /*28c0*/  IMAD.WIDE R58, R59, 0x4, R54 ;  /* 0x000000043b3a7825 */ /* 0x000fe200078e0236 */
[----:B------:R-:W-:-:S03]  /*28d0*/  SEL R38, R38, RZ, P1 ;  /* 0x000000ff26267207 */ /* 0x000fc60000800000 */
[----:B------:R1:W4:Y:S01]  /*28e0*/  @P0 LDG.E.EL R78, desc[UR6][R32.64] ;  /* 0x00000006204e0981 */ /* 0x000322000c2e1900 */
[----:B0-----:R-:W-:-:S03]  /*28f0*/  SEL R28, R31, RZ, P1 ;  /* 0x000000ff1f1c7207 */ /* 0x001fc60000800000 */
[----:B------:R0:W4:Y:S01]  /*2900*/  @P5 LDG.E.EL R50, desc[UR6][R58.64] ;  /* 0x000000063a325981 */ /* 0x000122000c2e1900 */
[----:B------:R-:W-:Y:S01]  /*2910*/  IADD3 R29, R44, R71, RZ ;  /* 0x000000472c1d7210 */ /* 0x000fe20007ffe0ff */
[----:B------:R-:W-:Y:S02]  /*2920*/  IMAD.IADD R71, R46, 0x1, R71 ;  /* 0x000000012e477824 */ /* 0x000fe400078e0247 */
[----:B------:R-:W-:Y:S01]  /*2930*/  FADD R57, R57, R38 ;  /* 0x0000002639397221 */ /* 0x000fe20000000000 */
[----:B------:R-:W-:Y:S01]  /*2940*/  MOV R38, RZ ;  /* 0x000000ff00267202 */ /* 0x000fe20000000f00 */
[----:B-1----:R-:W-:Y:S01]  /*2950*/  IMAD.WIDE R32, R29, 0x4, R54 ;  /* 0x000000041d207825 */ /* 0x002fe200078e0236 */
[----:B0-----:R-:W-:-:S04]  /*2960*/  CS2R R58, SRZ ;  /* 0x00000000003a7805 */ /* 0x001fc8000001ff00 */
[----:B------:R-:W4:Y:S04]  /*2970*/  @P4 LDG.E.EL R38, desc[UR6][R32.64] ;  /* 0x0000000620264981 */ /* 0x000f28000c2e1900 */
[----:B------:R0:W4:Y:S01]  /*2980*/  @P6 LDG.E.EL R58, desc[UR6][R32.64] ;  /* 0x00000006203a6981 */ /* 0x000122000c2e1900 */
[----:B--2---:R-:W-:Y:S02]  /*2990*/  SEL R40, R53, RZ, P3 ;  /* 0x000000ff35287207 */ /* 0x004fe40001800000 */
[----:B---3--:R-:W-:-:S03]  /*29a0*/  SEL R41, R60, RZ, P4 ;  /* 0x000000ff3c297207 */ /* 0x008fc60002000000 */
[----:B------:R-:W-:Y:S02]  /*29b0*/  FADD R65, R65, R40 ;  /* 0x0000002841417221 */ /* 0x000fe40000000000 */
[----:B------:R-:W-:Y:S02]  /*29c0*/  FADD R41, R56, R41 ;  /* 0x0000002938297221 */ /* 0x000fe40000000000 */
[----:B------:R-:W-:Y:S01]  /*29d0*/  FADD R31, R65, R42 ;  /* 0x0000002a411f7221 */ /* 0x000fe20000000000 */
[----:B------:R-:W-:Y:S01]  /*29e0*/  HFMA2.MMA R42, -RZ, RZ, 0, 0 ;  /* 0x00000000ff2a7435 */ /* 0x000fe200000001ff */
[----:B------:R-:W-:Y:S01]  /*29f0*/  FADD R53, R41, R28 ;  /* 0x0000001c29357221 */ /* 0x000fe20000000000 */
[----:B------:R-:W-:Y:S01]  /*2a00*/  IMAD.WIDE R28, R71, 0x4, R54 ;  /* 0x00000004471c7825 */ /* 0x000fe200078e0236 */
[----:B------:R-:W-:-:S03]  /*2a10*/  IADD3 R65, R44, R75, RZ ;  /* 0x0000004b2c417210 */ /* 0x000fc60007ffe0ff */
[----:B------:R-:W-:Y:S01]  /*2a20*/  IMAD.MOV.U32 R56, RZ, RZ, RZ ;  /* 0x000000ffff387224 */ /* 0x000fe200078e00ff */
[----:B------:R-:W2:Y:S01]  /*2a30*/  @P6 LDG.E.EL R59, desc[UR6][R28.64] ;  /* 0x000000061c3b6981 */ /* 0x000ea2000c2e1900 */
[--C-:B------:R-:W-:Y:S02]  /*2a40*/  IMAD.IADD R41, R44, 0x1, R5.reuse ;  /* 0x000000012c297824 */ /* 0x100fe400078e0205 */
[C---:B------:R-:W-:Y:S01]  /*2a50*/  IMAD.IADD R71, R46.reuse, 0x1, R5 ;  /* 0x000000012e477824 */ /* 0x040fe200078e0205 */
[----:B------:R-:W-:Y:S01]  /*2a60*/  HFMA2.MMA R5, -RZ, RZ, 0, 0 ;  /* 0x00000000ff057435 */ /* 0x000fe200000001ff */
[----:B------:R-:W-:Y:S01]  /*2a70*/  IMAD.IADD R75, R46, 0x1, R75 ;  /* 0x000000012e4b7824 */ /* 0x000fe200078e024b */
[----:B------:R1:W3:Y:S01]  /*2a80*/  @P4 LDG.E.EL R56, desc[UR6][R28.64] ;  /* 0x000000061c384981 */ /* 0x0002e2000c2e1900 */
[----:B------:R-:W-:Y:S01]  /*2a90*/  MOV R60, RZ ;  /* 0x000000ff003c7202 */ /* 0x000fe20000000f00 */
[--C-:B------:R-:W-:Y:S02]  /*2aa0*/  IMAD.WIDE R40, R41, 0x4, R54.reuse ;  /* 0x0000000429287825 */ /* 0x100fe400078e0236 */
[----:B------:R5:W3:Y:S02]  /*2ab0*/  @P0 LDG.E.EL R42, desc[UR6][R36.64] ;  /* 0x00000006242a0981 */ /* 0x000ae4000c2e1900 */
[----:B0-----:R-:W-:-:S02]  /*2ac0*/  IMAD.WIDE R32, R71, 0x4, R54 ;  /* 0x0000000447207825 */ /* 0x001fc400078e0236 */
[----:B------:R0:W3:Y:S02]  /*2ad0*/  @P5 LDG.E.EL R60, desc[UR6][R40.64] ;  /* 0x00000006283c5981 */ /* 0x0000e4000c2e1900 */
[--C-:B-1----:R-:W-:Y:S02]  /*2ae0*/  IMAD.WIDE R28, R65, 0x4, R54.reuse ;  /* 0x00000004411c7825 */ /* 0x102fe400078e0236 */
[----:B------:R1:W3:Y:S01]  /*2af0*/  @P5 LDG.E.EL R5, desc[UR6][R32.64] ;  /* 0x0000000620055981 */ /* 0x0002e2000c2e1900 */
[----:B-----5:R-:W-:Y:S01]  /*2b00*/  CS2R R36, SRZ ;  /* 0x0000000000247805 */ /* 0x020fe2000001ff00 */
[----:B------:R-:W-:-:S05]  /*2b10*/  IMAD.WIDE R54, R75, 0x4, R54 ;  /* 0x000000044b367825 */ /* 0x000fca00078e0236 */
[----:B------:R5:W3:Y:S04]  /*2b20*/  @P2 LDG.E.EL R36, desc[UR6][R28.64] ;  /* 0x000000061c242981 */ /* 0x000ae8000c2e1900 */
[----:B------:R0:W3:Y:S01]  /*2b30*/  @P2 LDG.E.EL R37, desc[UR6][R54.64] ;  /* 0x0000000636252981 */ /* 0x0000e2000c2e1900 */
[----:B------:R-:W-:Y:S02]  /*2b40*/  SHF.R.S32.HI R65, RZ, 0x3, R0 ;  /* 0x00000003ff417819 */ /* 0x000fe40000011400 */
[----:B------:R-:W-:-:S03]  /*2b50*/  ISETP.GT.AND P3, PT, R3, 0x37, PT ;  /* 0x000000370300780c */ /* 0x000fc60003f64270 */
[----:B------:R-:W-:Y:S01]  /*2b60*/  VIADD R0, R65, 0x2 ;  /* 0x0000000241007836 */ /* 0x000fe20000000000 */
[----:B------:R-:W-:Y:S02]  /*2b70*/  SEL R44, RZ, 0x9, !P3 ;  /* 0x00000009ff2c7807 */ /* 0x000fe40005800000 */
[----:B------:R-:W-:-:S04]  /*2b80*/  ISETP.GE.AND P3, PT, R3, 0x38, PT ;  /* 0x000000380300780c */ /* 0x000fc80003f66270 */
[----:B------:R-:W-:Y:S02]  /*2b90*/  SEL R3, R0, RZ, !P3 ;  /* 0x000000ff00037207 */ /* 0x000fe40005800000 */
[----:B------:R-:W-:Y:S02]  /*2ba0*/  ISETP.GE.AND P3, PT, R4, 0x7, PT ;  /* 0x000000070400780c */ /* 0x000fe40003f66270 */
[----:B------:R-:W-:-:S04]  /*2bb0*/  IADD3 R0, R4, 0x2, RZ ;  /* 0x0000000204007810 */ /* 0x000fc80007ffe0ff */
[----:B------:R-:W-:Y:S02]  /*2bc0*/  SEL R0, R0, RZ, !P3 ;  /* 0x000000ff00007207 */ /* 0x000fe40005800000 */
[----:B------:R-:W-:-:S03]  /*2bd0*/  ISETP.GT.AND P3, PT, R4, 0x6, PT ;  /* 0x000000060400780c */ /* 0x000fc60003f64270 */
[----:B0-----:R-:W-:Y:S01]  /*2be0*/  VIADD R41, R0, 0x9 ;  /* 0x0000000900297836 */ /* 0x001fe20000000000 */
[----:B-1----:R-:W-:-:S09]  /*2bf0*/  MOV R33, 0x9 ;  /* 0x0000000900217802 */ /* 0x002fd20000000f00 */
[----:B------:R-:W-:Y:S01]  /*2c00*/  @!P3 IADD3 R41, R0, RZ, RZ ;  /* 0x000000ff0029b210 */ /* 0x000fe20007ffe0ff */
[C---:B------:R-:W-:Y:S01]  /*2c10*/  VIADD R0, R6.reuse, 0x2 ;  /* 0x0000000206007836 */ /* 0x040fe20000000000 */
[----:B------:R-:W-:-:S04]  /*2c20*/  ISETP.GE.AND P3, PT, R6, 0x7, PT ;  /* 0x000000070600780c */ /* 0x000fc80003f66270 */
[----:B------:R-:W-:Y:S02]  /*2c30*/  SEL R0, R0, RZ, !P3 ;  /* 0x000000ff00007207 */ /* 0x000fe40005800000 */
[----:B------:R-:W-:Y:S02]  /*2c40*/  ISETP.GT.AND P3, PT, R6, 0x6, PT ;  /* 0x000000060600780c */ /* 0x000fe40003f64270 */
[----:B------:R-:W-:Y:S01]  /*2c50*/  VIADDMNMX R40, R9, 0x2, R33, PT ;  /* 0x0000000209287846 */ /* 0x000fe20003800121 */
[----:B------:R-:W-:Y:S01]  /*2c60*/  IMAD.IADD R32, R44, 0x1, R3 ;  /* 0x000000012c207824 */ /* 0x000fe200078e0203 */
[----:B-----5:R-:W-:Y:S02]  /*2c70*/  IADD3 R29, R0, 0x9, RZ ;  /* 0x00000009001d7810 */ /* 0x020fe40007ffe0ff */
[----:B------:R-:W-:Y:S02]  /*2c80*/  IADD3 R3, R40, -R65, -R9 ;  /* 0x8000004128037210 */ /* 0x000fe40007ffe809 */
[----:B------:R-:W-:-:S02]  /*2c90*/  VIADDMNMX R33, R10, 0x2, R33, PT ;  /* 0x000000020a217846 */ /* 0x000fc40003800121 */
[----:B------:R-:W-:-:S03]  /*2ca0*/  IADD3 R3, R3, 0x1, R32 ;  /* 0x0000000103037810 */ /* 0x000fc60007ffe020 */
[----:B------:R-:W-:Y:S01]  /*2cb0*/  @!P3 IMAD.MOV R29, RZ, RZ, R0 ;  /* 0x000000ffff1db224 */ /* 0x000fe200078e0200 */
[----:B------:R-:W-:Y:S01]  /*2cc0*/  IADD3 R0, -R65, R32, RZ ;  /* 0x0000002041007210 */ /* 0x000fe20007ffe1ff */
[----:B------:R-:W0:Y:S04]  /*2cd0*/  S2UR UR5, SR_CgaCtaId ;  /* 0x00000000000579c3 */ /* 0x000e280000008800 */
[----:B------:R-:W-:Y:S02]  /*2ce0*/  IMAD R40, R40, R0, R3 ;  /* 0x0000000028287224 */ /* 0x000fe400078e0203 */
[----:B------:R-:W-:Y:S01]  /*2cf0*/  IMAD.IADD R3, R33, 0x1, -R10 ;  /* 0x0000000121037824 */ /* 0x000fe200078e0a0a */
[--C-:B------:R-:W-:Y:S02]  /*2d00*/  IADD3 R55, R41, -R4, -R65.reuse ;  /* 0x8000000429377210 */ /* 0x100fe40007ffe841 */
[----:B------:R-:W-:-:S02]  /*2d10*/  IADD3 R71, R29, -R6, -R65 ;  /* 0x800000061d477210 */ /* 0x000fc40007ffe841 */
[----:B------:R-:W-:Y:S02]  /*2d20*/  LOP3.LUT R3, R3, 0x1, RZ, 0xfc, !PT ;  /* 0x0000000103037812 */ /* 0x000fe400078efcff */
[--C-:B------:R-:W-:Y:S02]  /*2d30*/  IADD3 R55, R55, 0x1, R32.reuse ;  /* 0x0000000137377810 */ /* 0x100fe40007ffe020 */
[----:B------:R-:W-:Y:S02]  /*2d40*/  IADD3 R3, R32, R3, -R65 ;  /* 0x0000000320037210 */ /* 0x000fe40007ffe841 */
[----:B------:R-:W-:Y:S01]  /*2d50*/  IADD3 R71, R71, 0x1, R32 ;  /* 0x0000000147477810 */ /* 0x000fe20007ffe020 */
[C---:B------:R-:W-:Y:S02]  /*2d60*/  IMAD R41, R0.reuse, R41, R55 ;  /* 0x0000002900297224 */ /* 0x040fe400078e0237 */
[----:B------:R-:W-:Y:S02]  /*2d70*/  IMAD R33, R33, R0, R3 ;  /* 0x0000000021217224 */ /* 0x000fe400078e0203 */
[----:B------:R-:W-:Y:S01]  /*2d80*/  IMAD R29, R0, R29, R71 ;  /* 0x0000001d001d7224 */ /* 0x000fe200078e0247 */
[----:B------:R-:W-:Y:S01]  /*2d90*/  SHF.L.U32 R0, R2, 0xa, RZ ;  /* 0x0000000a02007819 */ /* 0x000fe200000006ff */
[----:B------:R-:W-:-:S03]  /*2da0*/  UMOV UR4, 0x400 ;  /* 0x0000040000047882 */ /* 0x000fc60000000000 */
[----:B------:R-:W-:Y:S01]  /*2db0*/  LOP3.LUT R28, R0, 0xc00, RZ, 0xc0, !PT ;  /* 0x00000c00001c7812 */ /* 0x000fe200078ec0ff */
[----:B0-----:R-:W-:-:S03]  /*2dc0*/  UPRMT UR4, UR5, 0x654, UR4 ;  /* 0x0000065405047896 */ /* 0x001fc60008000004 */
[C---:B------:R-:W-:Y:S02]  /*2dd0*/  LOP3.LUT R3, R28.reuse, 0x100, RZ, 0xfc, !PT ;  /* 0x000001001c037812 */ /* 0x040fe400078efcff */
[C---:B------:R-:W-:Y:S02]  /*2de0*/  LOP3.LUT R44, R28.reuse, 0x200, RZ, 0xfc, !PT ;  /* 0x000002001c2c7812 */ /* 0x040fe400078efcff */
[----:B------:R-:W-:Y:S02]  /*2df0*/  LOP3.LUT R0, R28, R7, RZ, 0xfc, !PT ;  /* 0x000000071c007212 */ /* 0x000fe400078efcff */
[----:B------:R-:W-:Y:S02]  /*2e00*/  LEA.HI R3, R3, UR4, RZ, 0x1c ;  /* 0x0000000403037c11 */ /* 0x000fe4000f8fe0ff */
[----:B------:R-:W-:Y:S01]  /*2e10*/  LEA.HI R55, R44, UR4, RZ, 0x1c ;  /* 0x000000042c377c11 */ /* 0x000fe2000f8fe0ff */
[----:B------:R-:W-:Y:S01]  /*2e20*/  IMAD.IADD R65, R65, 0x1, -R32 ;  /* 0x0000000141417824 */ /* 0x000fe200078e0a20 */
[----:B------:R-:W-:-:S02]  /*2e30*/  LOP3.LUT R46, R28, 0x300, RZ, 0xfc, !PT ;  /* 0x000003001c2e7812 */ /* 0x000fc400078efcff */
[----:B------:R-:W-:Y:S02]  /*2e40*/  LEA.HI R7, R28, UR4, RZ, 0x1c ;  /* 0x000000041c077c11 */ /* 0x000fe4000f8fe0ff */
[C---:B------:R-:W-:Y:S01]  /*2e50*/  LEA R28, R0.reuse, R3, 0x2 ;  /* 0x00000003001c7211 */ /* 0x040fe200078e10ff */
[----:B------:R-:W-:Y:S01]  /*2e60*/  IMAD R3, R0, 0x4, R55 ;  /* 0x0000000400037824 */ /* 0x000fe200078e0237 */
[C---:B------:R-:W-:Y:S01]  /*2e70*/  LOP3.LUT R55, R8.reuse, 0xfc, RZ, 0xc0, !PT ;  /* 0x000000fc08377812 */ /* 0x040fe200078ec0ff */
[-C--:B------:R-:W-:Y:S01]  /*2e80*/  IMAD R9, R9, R65.reuse, R40 ;  /* 0x0000004109097224 */ /* 0x080fe200078e0228 */
[----:B------:R-:W-:Y:S01]  /*2e90*/  LOP3.LUT R40, R8, 0x3fc, RZ, 0xc0, !PT ;  /* 0x000003fc08287812 */ /* 0x000fe200078ec0ff */
[----:B------:R-:W-:Y:S01]  /*2ea0*/  IMAD R6, R6, R65, R29 ;  /* 0x0000004106067224 */ /* 0x000fe200078e021d */
[--C-:B------:R-:W-:Y:S02]  /*2eb0*/  PRMT R44, R55, 0x6540, R52.reuse ;  /* 0x00006540372c7816 */ /* 0x100fe40000000034 */
[----:B------:R-:W-:-:S02]  /*2ec0*/  SHF.R.S32.HI R55, RZ, 0x17, R52 ;  /* 0x00000017ff377819 */ /* 0x000fc40000011434 */
[C---:B------:R-:W-:Y:S02]  /*2ed0*/  LOP3.LUT R29, R40.reuse, 0x800, RZ, 0xfc, !PT ;  /* 0x00000800281d7812 */ /* 0x040fe400078efcff */
[----:B------:R-:W-:Y:S02]  /*2ee0*/  SGXT R55, R55, 0x1 ;  /* 0x000000013737781a */ /* 0x000fe40000000200 */
[----:B------:R-:W-:Y:S02]  /*2ef0*/  LOP3.LUT R8, R40, 0x400, RZ, 0xfc, !PT ;  /* 0x0000040028087812 */ /* 0x000fe400078efcff */
[----:B------:R-:W-:Y:S01]  /*2f00*/  SHF.R.U32.HI R29, RZ, 0x4, R29 ;  /* 0x00000004ff1d7819 */ /* 0x000fe2000001161d */
[----:B------:R-:W-:Y:S01]  /*2f10*/  IMAD R4, R4, R65, R41 ;  /* 0x0000004104047224 */ /* 0x000fe200078e0229 */
[----:B------:R-:W-:Y:S01]  /*2f20*/  LEA.HI R55, R55, R44, RZ, 0xb ;  /* 0x0000002c37377211 */ /* 0x000fe200078f58ff */
[----:B------:R-:W-:Y:S01]  /*2f30*/  IMAD R7, R0, 0x4, R7 ;  /* 0x0000000400077824 */ /* 0x000fe200078e0207 */
[----:B------:R-:W-:-:S02]  /*2f40*/  SHF.R.U32.HI R8, RZ, 0x4, R8 ;  /* 0x00000004ff087819 */ /* 0x000fc40000011608 */
[----:B------:R-:W-:Y:S01]  /*2f50*/  LOP3.LUT R41, R29, 0xb0, RZ, 0xc0, !PT ;  /* 0x000000b01d297812 */ /* 0x000fe200078ec0ff */
[----:B------:R-:W-:Y:S01]  /*2f60*/  IMAD R10, R10, R65, R33 ;  /* 0x000000410a0a7224 */ /* 0x000fe200078e0221 */
[----:B------:R-:W-:Y:S01]  /*2f70*/  SHF.L.U32 R32, R55, 0x6, RZ ;  /* 0x0000000637207819 */ /* 0x000fe200000006ff */
[----:B------:R-:W-:Y:S01]  /*2f80*/  STS [R7], R12 ;  /* 0x0000000c07007388 */ /* 0x000fe20000000800 */
[----:B------:R-:W-:Y:S01]  /*2f90*/  LOP3.LUT R8, R8, 0x70, RZ, 0xc0, !PT ;  /* 0x0000007008087812 */ /* 0x000fe200078ec0ff */
[----:B------:R-:W-:Y:S01]  /*2fa0*/  VIADD R41, R41, UR4 ;  /* 0x0000000429297c36 */ /* 0x000fe20008000000 */
[----:B------:R-:W-:Y:S01]  /*2fb0*/  LEA.HI R71, R46, UR4, RZ, 0x1c ;  /* 0x000000042e477c11 */ /* 0x000fe2000f8fe0ff */
[----:B------:R0:W-:Y:S01]  /*2fc0*/  STS [R28+0x400], R13 ;  /* 0x0004000d1c007388 */ /* 0x0001e20000000800 */
[----:B------:R-:W-:Y:S02]  /*2fd0*/  LOP3.LUT R33, R40, 0xc00, RZ, 0xfc, !PT ;  /* 0x00000c0028217812 */ /* 0x000fe400078efcff */
[----:B------:R-:W-:Y:S01]  /*2fe0*/  I2FP.F32.S32 R9, R9 ;  /* 0x0000000900097245 */ /* 0x000fe20000201400 */
[----:B------:R2:W-:Y:S01]  /*2ff0*/  STS [R3+0x800], R14 ;  /* 0x0008000e03007388 */ /* 0x0005e20000000800 */
[----:B------:R-:W-:-:S02]  /*3000*/  LOP3.LUT R55, R55, 0xfffff800, RZ, 0xc0, !PT ;  /* 0xfffff80037377812 */ /* 0x000fc400078ec0ff */
[----:B------:R-:W-:Y:S02]  /*3010*/  LOP3.LUT R32, R32, 0xfffe0000, RZ, 0xc0, !PT ;  /* 0xfffe000020207812 */ /* 0x000fe400078ec0ff */
[----:B------:R-:W-:Y:S01]  /*3020*/  IADD3 R29, R8, UR4, RZ ;  /* 0x00000004081d7c10 */ /* 0x000fe2000fffe0ff */
[----:B------:R-:W-:Y:S01]  /*3030*/  IMAD R8, R40, 0x4, R41 ;  /* 0x0000000428087824 */ /* 0x000fe200078e0229 */
[----:B------:R-:W-:Y:S02]  /*3040*/  SEL R68, R68, RZ, P6 ;  /* 0x000000ff44447207 */ /* 0x000fe40003000000 */
[----:B----4-:R-:W-:Y:S02]  /*3050*/  SEL R70, R70, RZ, P6 ;  /* 0x000000ff46467207 */ /* 0x010fe40003000000 */
[----:B------:R-:W-:Y:S02]  /*3060*/  SEL R58, R58, RZ, P6 ;  /* 0x000000ff3a3a7207 */ /* 0x000fe40003000000 */
[----:B------:R-:W-:-:S02]  /*3070*/  LEA R0, R0, R71, 0x2 ;  /* 0x0000004700007211 */ /* 0x000fc400078e10ff */
[----:B------:R-:W-:Y:S02]  /*3080*/  SHF.R.U32.HI R33, RZ, 0x4, R33 ;  /* 0x00000004ff217819 */ /* 0x000fe40000011621 */
[----:B------:R-:W-:Y:S02]  /*3090*/  SEL R41, R38, RZ, P4 ;  /* 0x000000ff26297207 */ /* 0x000fe40002000000 */
[----:B------:R-:W-:Y:S02]  /*30a0*/  SEL R38, R73, RZ, P0 ;  /* 0x000000ff49267207 */ /* 0x000fe40000000000 */
[----:B------:R-:W-:Y:S01]  /*30b0*/  IADD3 R32, R32, R44, -R55 ;  /* 0x0000002c20207210 */ /* 0x000fe20007ffe837 */
[----:B------:R1:W-:Y:S01]  /*30c0*/  STS [R0+0xc00], R15 ;  /* 0x000c000f00007388 */ /* 0x0003e20000000800 */
[----:B------:R-:W-:Y:S02]  /*30d0*/  LOP3.LUT R44, R33, 0xf0, RZ, 0xc0, !PT ;  /* 0x000000f0212c7812 */ /* 0x000fe400078ec0ff */
[----:B------:R-:W-:-:S02]  /*30e0*/  SEL R65, R11, RZ, P0 ;  /* 0x000000ff0b417207 */ /* 0x000fc40000000000 */
[----:B------:R-:W-:Y:S01]  /*30f0*/  SEL R78, R78, RZ, P0 ;  /* 0x000000ff4e4e7207 */ /* 0x000fe20000000000 */
[----:B------:R4:W-:Y:S01]  /*3100*/  STS [R7+0x100], R16 ;  /* 0x0001001007007388 */ /* 0x0009e20000000800 */
[----:B------:R-:W-:Y:S01]  /*3110*/  I2FP.F32.S32 R10, R10 ;  /* 0x0000000a000a7245 */ /* 0x000fe20000201400 */
[----:B------:R-:W-:Y:S01]  /*3120*/  FADD R69, R69, R38 ;  /* 0x0000002645457221 */ /* 0x000fe20000000000 */
[----:B------:R-:W-:Y:S01]  /*3130*/  IADD3 R55, R44, UR4, RZ ;  /* 0x000000042c377c10 */ /* 0x000fe2000fffe0ff */
[----:B------:R-:W-:Y:S01]  /*3140*/  STS [R28+0x500], R17 ;  /* 0x000500111c007388 */ /* 0x000fe20000000800 */
[----:B------:R-:W-:Y:S01]  /*3150*/  FADD R65, R66, R65 ;  /* 0x0000004142417221 */ /* 0x000fe20000000000 */
[----:B------:R-:W-:Y:S01]  /*3160*/  FADD R67, R67, R78 ;  /* 0x0000004e43437221 */ /* 0x000fe20000000000 */
[----:B------:R-:W-:Y:S01]  /*3170*/  SEL R48, R48, RZ, P5 ;  /* 0x000000ff30307207 */ /* 0x000fe20002800000 */
[----:B------:R-:W-:Y:S01]  /*3180*/  STS [R3+0x900], R18 ;  /* 0x0009001203007388 */ /* 0x000fe20000000800 */
[----:B0-----:R-:W-:-:S02]  /*3190*/  SEL R13, R50, RZ, P5 ;  /* 0x000000ff320d7207 */ /* 0x001fc40002800000 */
[----:B------:R-:W-:Y:S01]  /*31a0*/  SEL R77, R77, RZ, P2 ;  /* 0x000000ff4d4d7207 */ /* 0x000fe20001000000 */
[----:B------:R-:W-:Y:S01]  /*31b0*/  STS [R0+0xd00], R19 ;  /* 0x000d001300007388 */ /* 0x000fe20000000800 */
[----:B------:R-:W-:-:S03]  /*31c0*/  SEL R39, R39, RZ, P1 ;  /* 0x000000ff27277207 */ /* 0x000fc60000800000 */
[----:B------:R0:W-:Y:S01]  /*31d0*/  STS [R7+0x200], R20 ;  /* 0x0002001407007388 */ /* 0x0001e20000000800 */
[----:B------:R-:W-:-:S03]  /*31e0*/  FADD R12, R62, R41 ;  /* 0x000000293e0c7221 */ /* 0x000fc60000000000 */
[----:B------:R-:W-:Y:S01]  /*31f0*/  STS [R28+0x600], R21 ;  /* 0x000600151c007388 */ /* 0x000fe20000000800 */
[----:B------:R-:W-:-:S03]  /*3200*/  SHF.R.U32.HI R2, RZ, 0x2, R2 ;  /* 0x00000002ff027819 */ /* 0x000fc60000011602 */
[----:B------:R-:W-:Y:S04]  /*3210*/  STS [R3+0xa00], R22 ;  /* 0x000a001603007388 */ /* 0x000fe80000000800 */
[----:B------:R-:W-:Y:S01]  /*3220*/  STS [R0+0xe00], R23 ;  /* 0x000e001700007388 */ /* 0x000fe20000000800 */
[----:B------:R-:W-:-:S03]  /*3230*/  FADD R12, R12, R39 ;  /* 0x000000270c0c7221 */ /* 0x000fc60000000000 */
[----:B------:R-:W-:Y:S01]  /*3240*/  STS [R7+0x300], R24 ;  /* 0x0003001807007388 */ /* 0x000fe20000000800 */
[----:B------:R-:W-:-:S03]  /*3250*/  LOP3.LUT R2, R2, 0x30, RZ, 0xc0, !PT ;  /* 0x0000003002027812 */ /* 0x000fc600078ec0ff */
[----:B------:R-:W-:Y:S01]  /*3260*/  STS [R28+0x700], R25 ;  /* 0x000700191c007388 */ /* 0x000fe20000000800 */
[----:B------:R-:W-:-:S03]  /*3270*/  FADD R39, R53, R48 ;  /* 0x0000003035277221 */ /* 0x000fc60000000000 */
[----:B------:R-:W-:Y:S01]  /*3280*/  STS [R3+0xb00], R26 ;  /* 0x000b001a03007388 */ /* 0x000fe20000000800 */
[----:B------:R-:W-:Y:S01]  /*3290*/  FADD R47, R47, R68 ;  /* 0x000000442f2f7221 */ /* 0x000fe20000000000 */
[----:B------:R-:W-:Y:S02]  /*32a0*/  FADD R49, R49, R70 ;  /* 0x0000004631317221 */ /* 0x000fe40000000000 */
[----:B------:R-:W-:Y:S01]  /*32b0*/  STS [R0+0xf00], R27 ;  /* 0x000f001b00007388 */ /* 0x000fe20000000800 */
[----:B------:R-:W-:Y:S01]  /*32c0*/  FADD R51, R51, R58 ;  /* 0x0000003a33337221 */ /* 0x000fe20000000000 */
[----:B------:R-:W-:Y:S01]  /*32d0*/  I2FP.F32.S32 R4, R4 ;  /* 0x0000000400047245 */ /* 0x000fe20000201400 */
[----:B------:R-:W-:Y:S01]  /*32e0*/  VIADD R33, R2, UR4 ;  /* 0x0000000402217c36 */ /* 0x000fe20008000000 */
[----:B------:R-:W-:Y:S02]  /*32f0*/  SEL R72, R72, RZ, P4 ;  /* 0x000000ff48487207 */ /* 0x000fe40002000000 */
[C---:B------:R-:W-:Y:S01]  /*3300*/  LEA R29, R40.reuse, R29, 0x2 ;  /* 0x0000001d281d7211 */ /* 0x040fe200078e10ff */
[C---:B------:R-:W-:Y:S01]  /*3310*/  IMAD R33, R40.reuse, 0x4, R33 ;  /* 0x0000000428217824 */ /* 0x040fe200078e0221 */
[----:B------:R-:W-:Y:S01]  /*3320*/  LEA R2, R40, R55, 0x2 ;  /* 0x0000003728027211 */ /* 0x000fe200078e10ff */
[----:B------:R-:W-:Y:S01]  /*3330*/  BAR.SYNC.DEFER_BLOCKING 0x0 ;  /* 0x0000000000007b1d */ /* 0x000fe20000010000 */
[----:B------:R-:W-:Y:S01]  /*3340*/  SEL R40, R35, RZ, P1 ;  /* 0x000000ff23287207 */ /* 0x000fe20000800000 */
[----:B------:R-:W-:-:S04]  /*3350*/  FADD R61, R61, R72 ;  /* 0x000000483d3d7221 */ /* 0x000fc80000000000 */
[----:B------:R-:W-:-:S04]  /*3360*/  FADD R40, R61, R40 ;  /* 0x000000283d287221 */ /* 0x000fc80000000000 */
[----:B------:R-:W-:Y:S01]  /*3370*/  FADD R46, R40, R13 ;  /* 0x0000000d282e7221 */ /* 0x000fe20000000000 */
[----:B------:R-:W-:Y:S02]  /*3380*/  I2FP.F32.S32 R40, R6 ;  /* 0x0000000600287245 */ /* 0x000fe40000201400 */
[----:B--2---:R-:W-:Y:S02]  /*3390*/  SEL R14, R59, RZ, P6 ;  /* 0x000000ff3b0e7207 */ /* 0x004fe40003000000 */
[----:B---3--:R-:W-:Y:S02]  /*33a0*/  SEL R73, R42, RZ, P0 ;  /* 0x000000ff2a497207 */ /* 0x008fe40000000000 */
[----:B-1----:R-:W-:Y:S02]  /*33b0*/  SEL R15, R60, RZ, P5 ;  /* 0x000000ff3c0f7207 */ /* 0x002fe40002800000 */
[----:B------:R-:W-:Y:S02]  /*33c0*/  SEL R38, R5, RZ, P5 ;  /* 0x000000ff05267207 */ /* 0x000fe40002800000 */
[----:B------:R-:W-:-:S02]  /*33d0*/  SEL R36, R36, RZ, P2 ;  /* 0x000000ff24247207 */ /* 0x000fc40001000000 */
[----:B----4-:R-:W-:Y:S01]  /*33e0*/  SEL R16, R37, RZ, P2 ;  /* 0x000000ff25107207 */ /* 0x010fe20001000000 */
[----:B------:R-:W-:Y:S01]  /*33f0*/  FADD R30, R30, R77 ;  /* 0x0000004d1e1e7221 */ /* 0x000fe20000000000 */
[C---:B------:R-:W-:Y:S01]  /*3400*/  FSETP.GT.AND P6, PT, |R9|.reuse, 8.50705917302346158658e+37, PT ;  /* 0x7e8000000900780b */ /* 0x040fe20003fc4200 */
[----:B------:R-:W-:Y:S01]  /*3410*/  FADD R44, R76, R73 ;  /* 0x000000494c2c7221 */ /* 0x000fe20000000000 */
[----:B------:R-:W-:Y:S01]  /*3420*/  SEL R5, R74, RZ, P2 ;  /* 0x000000ff4a057207 */ /* 0x000fe20001000000 */
[----:B------:R-:W-:Y:S01]  /*3430*/  LDS.128 R24, [R2+0x3000] ;  /* 0x0030000002187984 */ /* 0x000fe20000000c00 */
[----:B------:R-:W-:Y:S02]  /*3440*/  FSETP.GEU.AND P5, PT, |R9|, 1.175494350822287508e-38, PT ;  /* 0x008000000900780b */ /* 0x000fe40003fae200 */
[----:B------:R-:W-:Y:S01]  /*3450*/  FSETP.GT.AND P2, PT, |R10|, 8.50705917302346158658e+37, PT ;  /* 0x7e8000000a00780b */ /* 0x000fe20003f44200 */
[----:B------:R-:W-:-:S06]  /*3460*/  FADD R53, R63, R14 ;  /* 0x0000000e3f357221 */ /* 0x000fcc0000000000 */
[----:B------:R-:W-:Y:S01]  /*3470*/  @P6 FMUL R9, R9, 0.25 ;  /* 0x3e80000009096820 */ /* 0x000fe20000400000 */
[----:B------:R-:W-:Y:S01]  /*3480*/  @P6 FMUL R65, R65, 0.25 ;  /* 0x3e80000041416820 */ /* 0x000fe20000400000 */
[----:B------:R-:W-:Y:S01]  /*3490*/  @P6 FMUL R69, R69, 0.25 ;  /* 0x3e80000045456820 */ /* 0x000fe20000400000 */
[----:B------:R-:W-:Y:S01]  /*34a0*/  @P6 FMUL R67, R67, 0.25 ;  /* 0x3e80000043436820 */ /* 0x000fe20000400000 */
[----:B------:R-:W-:Y:S01]  /*34b0*/  @P6 FMUL R44, R44, 0.25 ;  /* 0x3e8000002c2c6820 */ /* 0x000fe20000400000 */
[C---:B------:R-:W-:Y:S01]  /*34c0*/  FSETP.GEU.AND P6, PT, |R10|.reuse, 1.175494350822287508e-38, PT ;  /* 0x008000000a00780b */ /* 0x040fe20003fce200 */
[----:B------:R-:W-:Y:S01]  /*34d0*/  @!P5 FMUL R9, R9, 16777216 ;  /* 0x4b8000000909d820 */ /* 0x000fe20000400000 */
[----:B------:R-:W-:Y:S01]  /*34e0*/  @P2 FMUL R10, R10, 0.25 ;  /* 0x3e8000000a0a2820 */ /* 0x000fe20000400000 */
[----:B------:R-:W-:Y:S01]  /*34f0*/  @!P5 FMUL R65, R65, 16777216 ;  /* 0x4b8000004141d820 */ /* 0x000fe20000400000 */
[----:B------:R-:W-:Y:S01]  /*3500*/  @!P5 FMUL R69, R69, 16777216 ;  /* 0x4b8000004545d820 */ /* 0x000fe20000400000 */
[----:B------:R-:W-:Y:S01]  /*3510*/  @!P5 FMUL R67, R67, 16777216 ;  /* 0x4b8000004343d820 */ /* 0x000fe20000400000 */
[----:B------:R-:W-:Y:S01]  /*3520*/  @!P5 FMUL R44, R44, 16777216 ;  /* 0x4b8000002c2cd820 */ /* 0x000fe20000400000 */
[----:B------:R-:W-:Y:S01]  /*3530*/  @P2 FMUL R47, R47, 0.25 ;  /* 0x3e8000002f2f2820 */ /* 0x000fe20000400000 */
[----:B------:R-:W-:Y:S01]  /*3540*/  @P2 FMUL R49, R49, 0.25 ;  /* 0x3e80000031312820 */ /* 0x000fe20000400000 */
[----:B------:R-:W-:Y:S01]  /*3550*/  @P2 FMUL R51, R51, 0.25 ;  /* 0x3e80000033332820 */ /* 0x000fe20000400000 */
[----:B------:R-:W-:Y:S01]  /*3560*/  @P2 FMUL R53, R53, 0.25 ;  /* 0x3e80000035352820 */ /* 0x000fe20000400000 */
[----:B------:R-:W-:Y:S01]  /*3570*/  FSETP.GT.AND P5, PT, |R4|, 8.50705917302346158658e+37, PT ;  /* 0x7e8000000400780b */ /* 0x000fe20003fa4200 */
[----:B0-----:R-:W0:Y:S01]  /*3580*/  MUFU.RCP R20, R9 ;  /* 0x0000000900147308 */ /* 0x001e220000001000 */
[----:B------:R-:W-:Y:S01]  /*3590*/  @!P6 FMUL R10, R10, 16777216 ;  /* 0x4b8000000a0ae820 */ /* 0x000fe20000400000 */
[----:B------:R-:W-:Y:S01]  /*35a0*/  @!P6 FMUL R47, R47, 16777216 ;  /* 0x4b8000002f2fe820 */ /* 0x000fe20000400000 */
[----:B------:R-:W-:Y:S01]  /*35b0*/  @!P6 FMUL R49, R49, 16777216 ;  /* 0x4b8000003131e820 */ /* 0x000fe20000400000 */
[----:B------:R-:W-:Y:S01]  /*35c0*/  @!P6 FMUL R51, R51, 16777216 ;  /* 0x4b8000003333e820 */ /* 0x000fe20000400000 */
[----:B------:R-:W-:Y:S01]  /*35d0*/  @!P6 FMUL R53, R53, 16777216 ;  /* 0x4b8000003535e820 */ /* 0x000fe20000400000 */
[----:B------:R-:W-:Y:S01]  /*35e0*/  FSETP.GEU.AND P6, PT, |R4|, 1.175494350822287508e-38, PT ;  /* 0x008000000400780b */ /* 0x000fe20003fce200 */
[----:B------:R-:W-:Y:S01]  /*35f0*/  FADD R52, R34, R5 ;  /* 0x0000000522347221 */ /* 0x000fe20000000000 */
[----:B------:R-:W-:-:S04]  /*3600*/  SEL R71, R56, RZ, P4 ;  /* 0x000000ff38477207 */ /* 0x000fc80002000000 */
[----:B------:R-:W-:Y:S01]  /*3610*/  @P5 FMUL R4, R4, 0.25 ;  /* 0x3e80000004045820 */ /* 0x000fe20000400000 */
[----:B------:R-:W-:Y:S01]  /*3620*/  FADD R56, R57, R36 ;  /* 0x0000002439387221 */ /* 0x000fe20000000000 */
[----:B------:R-:W-:Y:S01]  /*3630*/  FADD R48, R12, R15 ;  /* 0x0000000f0c307221 */ /* 0x000fe20000000000 */
[----:B------:R-:W-:Y:S01]  /*3640*/  FADD R31, R31, R16 ;  /* 0x000000101f1f7221 */ /* 0x000fe20000000000 */
[----:B------:R-:W-:Y:S01]  /*3650*/  FSETP.GT.AND P2, PT, |R40|, 8.50705917302346158658e+37, PT ;  /* 0x7e8000002800780b */ /* 0x000fe20003f44200 */
[----:B------:R1:W-:Y:S01]  /*3660*/  MUFU.RCP R42, R10 ;  /* 0x0000000a002a7308 */ /* 0x0003e20000001000 */
[----:B------:R-:W2:Y:S01]  /*3670*/  LDS.128 R12, [R33] ;  /* 0x00000000210c7984 */ /* 0x000ea20000000c00 */
[----:B------:R-:W-:Y:S01]  /*3680*/  @!P6 FMUL R4, R4, 16777216 ;  /* 0x4b8000000404e820 */ /* 0x000fe20000400000 */
[C---:B0-----:R-:W-:Y:S01]  /*3690*/  FMUL R6, R20.reuse, R65 ;  /* 0x0000004114067220 */ /* 0x041fe20000400000 */
[C---:B------:R-:W-:Y:S01]  /*36a0*/  FMUL R34, R20.reuse, R67 ;  /* 0x0000004314227220 */ /* 0x040fe20000400000 */
[----:B------:R-:W0:Y:S01]  /*36b0*/  LDS.128 R16, [R29+0x1000] ;  /* 0x001000001d107984 */ /* 0x000e220000000c00 */
[----:B------:R-:W-:Y:S01]  /*36c0*/  FMUL R44, R20, R44 ;  /* 0x0000002c142c7220 */ /* 0x000fe20000400000 */
[----:B------:R-:W-:Y:S01]  /*36d0*/  @P5 FMUL R52, R52, 0.25 ;  /* 0x3e80000034345820 */ /* 0x000fe20000400000 */
[----:B------:R-:W-:Y:S01]  /*36e0*/  @P5 FMUL R30, R30, 0.25 ;  /* 0x3e8000001e1e5820 */ /* 0x000fe20000400000 */
[----:B-1----:R-:W-:Y:S01]  /*36f0*/  FMUL R10, R20, R69 ;  /* 0x00000045140a7220 */ /* 0x002fe20000400000 */
[----:B------:R-:W-:Y:S01]  /*3700*/  @P5 FMUL R56, R56, 0.25 ;  /* 0x3e80000038385820 */ /* 0x000fe20000400000 */
[----:B------:R-:W1:Y:S01]  /*3710*/  LDS.128 R20, [R8+0x2000] ;  /* 0x0020000008147984 */ /* 0x000e620000000c00 */
[----:B------:R-:W-:Y:S01]  /*3720*/  @P5 FMUL R31, R31, 0.25 ;  /* 0x3e8000001f1f5820 */ /* 0x000fe20000400000 */
[----:B------:R3:W4:Y:S01]  /*3730*/  MUFU.RCP R41, R4 ;  /* 0x0000000400297308 */ /* 0x0007220000001000 */
[C---:B------:R-:W-:Y:S01]  /*3740*/  FSETP.GEU.AND P5, PT, |R40|.reuse, 1.175494350822287508e-38, PT ;  /* 0x008000002800780b */ /* 0x040fe20003fae200 */
[----:B------:R-:W5:Y:S01]  /*3750*/  LDC.64 R36, c[0x0][0x218] ;  /* 0x00008600ff247b82 */ /* 0x000f620000000a00 */
[----:B------:R-:W-:Y:S01]  /*3760*/  @P2 FMUL R40, R40, 0.25 ;  /* 0x3e80000028282820 */ /* 0x000fe20000400000 */
[----:B------:R-:W-:Y:S01]  /*3770*/  @!P6 FMUL R30, R30, 16777216 ;  /* 0x4b8000001e1ee820 */ /* 0x000fe20000400000 */
[----:B------:R-:W-:Y:S01]  /*3780*/  @!P6 FMUL R31, R31, 16777216 ;  /* 0x4b8000001f1fe820 */ /* 0x000fe20000400000 */
[----:B------:R-:W-:Y:S01]  /*3790*/  SEL R43, R43, RZ, P1 ;  /* 0x000000ff2b2b7207 */ /* 0x000fe20000800000 */
[----:B------:R-:W-:-:S03]  /*37a0*/  FADD R64, R64, R71 ;  /* 0x0000004740407221 */ /* 0x000fc60000000000 */
[----:B---3--:R-:W3:Y:S01]  /*37b0*/  LDC.64 R4, c[0x0][0x220] ;  /* 0x00008800ff047b82 */ /* 0x008ee20000000a00 */
[----:B------:R-:W-:-:S03]  /*37c0*/  FADD R43, R64, R43 ;  /* 0x0000002b402b7221 */ /* 0x000fc60000000000 */
[----:B------:R-:W-:Y:S01]  /*37d0*/  @!P5 FMUL R40, R40, 16777216 ;  /* 0x4b8000002828d820 */ /* 0x000fe20000400000 */
[C---:B----4-:R-:W-:Y:S01]  /*37e0*/  FMUL R54, R41.reuse, R30 ;  /* 0x0000001e29367220 */ /* 0x050fe20000400000 */
[----:B------:R-:W-:Y:S01]  /*37f0*/  FMUL R60, R41, R31 ;  /* 0x0000001f293c7220 */ /* 0x000fe20000400000 */
[----:B------:R-:W-:Y:S01]  /*3800*/  FMUL R9, R42, R47 ;  /* 0x0000002f2a097220 */ /* 0x000fe20000400000 */
[----:B------:R-:W4:Y:S01]  /*3810*/  LDC.64 R30, c[0x0][0x228] ;  /* 0x00008a00ff1e7b82 */ /* 0x000f220000000a00 */
[----:B------:R5:W0:Y:S01]  /*3820*/  MUFU.RCP R47, R40 ;  /* 0x00000028002f7308 */ /* 0x000a220000001000 */
[----:B------:R-:W-:Y:S01]  /*3830*/  LOP3.LUT R35, R45, 0x4, RZ, 0xfc, !PT ;  /* 0x000000042d237812 */ /* 0x000fe200078efcff */
[----:B------:R-:W-:Y:S01]  /*3840*/  FADD R38, R43, R38 ;  /* 0x000000262b267221 */ /* 0x000fe20000000000 */
[C---:B------:R-:W-:Y:S02]  /*3850*/  LOP3.LUT R55, R45.reuse, 0x8, RZ, 0xfc, !PT ;  /* 0x000000082d377812 */ /* 0x040fe400078efcff */
[----:B------:R-:W-:Y:S01]  /*3860*/  LOP3.LUT R75, R45, 0xc, RZ, 0xfc, !PT ;  /* 0x0000000c2d4b7812 */ /* 0x000fe200078efcff */
[----:B------:R-:W-:Y:S01]  /*3870*/  @P2 FMUL R39, R39, 0.25 ;  /* 0x3e80000027272820 */ /* 0x000fe20000400000 */
[----:B------:R-:W-:Y:S01]  /*3880*/  ISETP.GE.AND P3, PT, R45, 0x40, PT ;  /* 0x000000402d00780c */ /* 0x000fe20003f66270 */
[----:B------:R-:W-:Y:S01]  /*3890*/  @P2 FMUL R38, R38, 0.25 ;  /* 0x3e80000026262820 */ /* 0x000fe20000400000 */
[----:B------:R-:W-:Y:S01]  /*38a0*/  ISETP.GE.AND P1, PT, R35, 0x40, PT ;  /* 0x000000402300780c */ /* 0x000fe20003f26270 */
[----:B------:R-:W-:Y:S01]  /*38b0*/  @!P6 FMUL R52, R52, 16777216 ;  /* 0x4b8000003434e820 */ /* 0x000fe20000400000 */
[----:B------:R-:W-:Y:S01]  /*38c0*/  ISETP.GE.AND P4, PT, R55, 0x40, PT ;  /* 0x000000403700780c */ /* 0x000fe20003f86270 */
[----:B------:R-:W-:Y:S01]  /*38d0*/  @!P6 FMUL R56, R56, 16777216 ;  /* 0x4b8000003838e820 */ /* 0x000fe20000400000 */
[----:B------:R-:W-:Y:S01]  /*38e0*/  ISETP.GE.AND P0, PT, R75, 0x40, PT ;  /* 0x000000404b00780c */ /* 0x000fe20003f06270 */
[----:B------:R-:W-:Y:S01]  /*38f0*/  @P2 FMUL R46, R46, 0.25 ;  /* 0x3e8000002e2e2820 */ /* 0x000fe20000400000 */
[----:B------:R-:W-:Y:S01]  /*3900*/  @P2 FMUL R48, R48, 0.25 ;  /* 0x3e80000030302820 */ /* 0x000fe20000400000 */
[--C-:B------:R-:W-:Y:S01]  /*3910*/  IMAD R45, R45, 0x800, R32.reuse ;  /* 0x000008002d2d7824 */ /* 0x100fe200078e0220 */
[----:B------:R-:W-:Y:S01]  /*3920*/  LEA R11, R35, R32, 0xb ;  /* 0x00000020230b7211 */ /* 0x000fe200078e58ff */
[----:B------:R-:W-:-:S02]  /*3930*/  IMAD R35, R55, 0x800, R32 ;  /* 0x0000080037237824 */ /* 0x000fc400078e0220 */
[----:B------:R-:W-:Y:S01]  /*3940*/  @!P5 FMUL R39, R39, 16777216 ;  /* 0x4b8000002727d820 */ /* 0x000fe20000400000 */
[----:B------:R-:W-:Y:S01]  /*3950*/  @!P5 FMUL R38, R38, 16777216 ;  /* 0x4b8000002626d820 */ /* 0x000fe20000400000 */
[----:B------:R-:W-:Y:S01]  /*3960*/  LEA R32, R75, R32, 0xb ;  /* 0x000000204b207211 */ /* 0x000fe200078e58ff */
[C---:B------:R-:W-:Y:S01]  /*3970*/  FMUL R52, R41.reuse, R52 ;  /* 0x0000003429347220 */ /* 0x040fe20000400000 */
[----:B------:R-:W-:Y:S01]  /*3980*/  FMUL R56, R41, R56 ;  /* 0x0000003829387220 */ /* 0x000fe20000400000 */
[----:B------:R-:W-:Y:S01]  /*3990*/  @!P5 FMUL R46, R46, 16777216 ;  /* 0x4b8000002e2ed820 */ /* 0x000fe20000400000 */
[----:B------:R-:W-:Y:S01]  /*39a0*/  @!P5 FMUL R48, R48, 16777216 ;  /* 0x4b8000003030d820 */ /* 0x000fe20000400000 */
[C---:B------:R-:W-:Y:S01]  /*39b0*/  FMUL R57, R42.reuse, R49 ;  /* 0x000000312a397220 */ /* 0x040fe20000400000 */
[C---:B------:R-:W-:Y:S01]  /*39c0*/  FMUL R55, R42.reuse, R51 ;  /* 0x000000332a377220 */ /* 0x040fe20000400000 */
[----:B------:R-:W-:Y:S01]  /*39d0*/  FMUL R53, R42, R53 ;  /* 0x000000352a357220 */ /* 0x000fe20000400000 */
[----:B-----5:R-:W-:-:S04]  /*39e0*/  IMAD.WIDE R40, R45, 0x4, R36 ;  /* 0x000000042d287825 */ /* 0x020fc800078e0224 */
[C---:B0-----:R-:W-:Y:S01]  /*39f0*/  FMUL R61, R47.reuse, R39 ;  /* 0x000000272f3d7220 */ /* 0x041fe20000400000 */
[----:B------:R-:W-:Y:S01]  /*3a00*/  FMUL R67, R47, R38 ;  /* 0x000000262f437220 */ /* 0x000fe20000400000 */
[----:B------:R-:W-:-:S04]  /*3a10*/  IMAD.WIDE R42, R11, 0x4, R36 ;  /* 0x000000040b2a7825 */ /* 0x000fc800078e0224 */
[C---:B------:R-:W-:Y:S01]  /*3a20*/  FMUL R63, R47.reuse, R46 ;  /* 0x0000002e2f3f7220 */ /* 0x040fe20000400000 */
[----:B------:R-:W-:Y:S01]  /*3a30*/  FMUL R65, R47, R48 ;  /* 0x000000302f417220 */ /* 0x000fe20000400000 */
[--C-:B------:R-:W-:Y:S01]  /*3a40*/  IMAD.WIDE R38, R35, 0x4, R36.reuse ;  /* 0x0000000423267825 */ /* 0x100fe200078e0224 */
[----:B--2---:R4:W-:Y:S03]  /*3a50*/  @!P3 STG.E.128 desc[UR6][R40.64], R12 ;  /* 0x0000000c2800b986 */ /* 0x0049e6000c101d06 */
[C---:B------:R-:W-:Y:S01]  /*3a60*/  IMAD.WIDE R36, R32.reuse, 0x4, R36 ;  /* 0x0000000420247825 */ /* 0x040fe200078e0224 */
[----:B------:R0:W-:Y:S03]  /*3a70*/  @!P1 STG.E.128 desc[UR6][R42.64], R16 ;  /* 0x000000102a009986 */ /* 0x0001e6000c101d06 */
[--C-:B---3--:R-:W-:Y:S01]  /*3a80*/  IMAD.WIDE R46, R45, 0x4, R4.reuse ;  /* 0x000000042d2e7825 */ /* 0x108fe200078e0204 */
[----:B-1----:R-:W-:Y:S03]  /*3a90*/  @!P4 STG.E.128 desc[UR6][R38.64], R20 ;  /* 0x000000142600c986 */ /* 0x002fe6000c101d06 */
[--C-:B------:R-:W-:Y:S01]  /*3aa0*/  IMAD.WIDE R48, R11, 0x4, R4.reuse ;  /* 0x000000040b307825 */ /* 0x100fe200078e0204 */
[----:B------:R-:W-:Y:S03]  /*3ab0*/  @!P0 STG.E.128 desc[UR6][R36.64], R24 ;  /* 0x0000001824008986 */ /* 0x000fe6000c101d06 */
[--C-:B------:R-:W-:Y:S01]  /*3ac0*/  IMAD.WIDE R50, R35, 0x4, R4.reuse ;  /* 0x0000000423327825 */ /* 0x100fe200078e0204 */
[----:B------:R-:W-:Y:S03]  /*3ad0*/  @!P3 STG.E.128 desc[UR6][R46.64], R12 ;  /* 0x0000000c2e00b986 */ /* 0x000fe6000c101d06 */
[C---:B------:R-:W-:Y:S01]  /*3ae0*/  IMAD.WIDE R4, R32.reuse, 0x4, R4 ;  /* 0x0000000420047825 */ /* 0x040fe200078e0204 */
[----:B------:R-:W-:Y:S03]  /*3af0*/  @!P1 STG.E.128 desc[UR6][R48.64], R16 ;  /* 0x0000001030009986 */ /* 0x000fe6000c101d06 */
[--C-:B----4-:R-:W-:Y:S01]  /*3b00*/  IMAD.WIDE R40, R45, 0x4, R30.reuse ;  /* 0x000000042d287825 */ /* 0x110fe200078e021e */
[----:B------:R-:W-:Y:S03]  /*3b10*/  @!P4 STG.E.128 desc[UR6][R50.64], R20 ;  /* 0x000000143200c986 */ /* 0x000fe6000c101d06 */
[--C-:B0-----:R-:W-:Y:S01]  /*3b20*/  IMAD.WIDE R42, R11, 0x4, R30.reuse ;  /* 0x000000040b2a7825 */ /* 0x101fe200078e021e */
[----:B------:R-:W-:Y:S03]  /*3b30*/  @!P0 STG.E.128 desc[UR6][R4.64], R24 ;  /* 0x0000001804008986 */ /* 0x000fe6000c101d06 */
[--C-:B------:R-:W-:Y:S01]  /*3b40*/  IMAD.WIDE R58, R35, 0x4, R30.reuse ;  /* 0x00000004233a7825 */ /* 0x100fe200078e021e */
[----:B------:R0:W-:Y:S03]  /*3b50*/  @!P3 STG.E.128 desc[UR6][R40.64], R12 ;  /* 0x0000000c2800b986 */ /* 0x0001e6000c101d06 */
[----:B------:R-:W-:Y:S01]  /*3b60*/  IMAD.WIDE R30, R32, 0x4, R30 ;  /* 0x00000004201e7825 */ /* 0x000fe200078e021e */
[----:B------:R-:W-:Y:S04]  /*3b70*/  @!P1 STG.E.128 desc[UR6][R42.64], R16 ;  /* 0x000000102a009986 */ /* 0x000fe8000c101d06 */
[----:B------:R-:W-:Y:S04]  /*3b80*/  @!P4 STG.E.128 desc[UR6][R58.64], R20 ;  /* 0x000000143a00c986 */ /* 0x000fe8000c101d06 */
[----:B------:R-:W-:Y:S01]  /*3b90*/  @!P0 STG.E.128 desc[UR6][R30.64], R24 ;  /* 0x000000181e008986 */ /* 0x000fe2000c101d06 */
[----:B------:R-:W-:Y:S08]  /*3ba0*/  BAR.SYNC.DEFER_BLOCKING 0x0 ;  /* 0x0000000000007b1d */ /* 0x000ff00000010000 */
[----:B0-----:R-:W0:Y:S01]  /*3bb0*/  LDC.64 R12, c[0x0][0x230] ;  /* 0x00008c00ff0c7b82 */ /* 0x001e220000000a00 */
[----:B------:R-:W-:Y:S04]  /*3bc0*/  STS [R7], R6 ;  /* 0x0000000607007388 */ /* 0x000fe80000000800 */
[----:B------:R-:W-:Y:S04]  /*3bd0*/  STS [R28+0x400], R9 ;  /* 0x000400091c007388 */ /* 0x000fe80000000800 */
[----:B------:R-:W-:Y:S04]  /*3be0*/  STS [R3+0x800], R52 ;  /* 0x0008003403007388 */ /* 0x000fe80000000800 */
[----:B------:R-:W-:Y:S04]  /*3bf0*/  STS [R0+0xc00], R61 ;  /* 0x000c003d00007388 */ /* 0x000fe80000000800 */
[----:B------:R1:W-:Y:S04]  /*3c00*/  STS [R7+0x100], R10 ;  /* 0x0001000a07007388 */ /* 0x0003e80000000800 */
[----:B------:R-:W-:Y:S04]  /*3c10*/  STS [R28+0x500], R57 ;  /* 0x000500391c007388 */ /* 0x000fe80000000800 */
[----:B------:R-:W-:Y:S04]  /*3c20*/  STS [R3+0x900], R54 ;  /* 0x0009003603007388 */ /* 0x000fe80000000800 */
[----:B------:R-:W-:Y:S04]  /*3c30*/  STS [R0+0xd00], R63 ;  /* 0x000d003f00007388 */ /* 0x000fe80000000800 */
[----:B------:R-:W-:Y:S04]  /*3c40*/  STS [R7+0x200], R34 ;  /* 0x0002002207007388 */ /* 0x000fe80000000800 */
[----:B------:R-:W-:Y:S04]  /*3c50*/  STS [R28+0x600], R55 ;  /* 0x000600371c007388 */ /* 0x000fe80000000800 */
[----:B------:R-:W-:Y:S04]  /*3c60*/  STS [R3+0xa00], R56 ;  /* 0x000a003803007388 */ /* 0x000fe80000000800 */
[----:B------:R-:W-:Y:S04]  /*3c70*/  STS [R0+0xe00], R65 ;  /* 0x000e004100007388 */ /* 0x000fe80000000800 */
[----:B------:R2:W-:Y:S04]  /*3c80*/  STS [R7+0x300], R44 ;  /* 0x0003002c07007388 */ /* 0x0005e80000000800 */
[----:B------:R-:W-:Y:S04]  /*3c90*/  STS [R28+0x700], R53 ;  /* 0x000700351c007388 */ /* 0x000fe80000000800 */
[----:B------:R-:W-:Y:S04]  /*3ca0*/  STS [R3+0xb00], R60 ;  /* 0x000b003c03007388 */ /* 0x000fe80000000800 */
[----:B------:R-:W-:Y:S01]  /*3cb0*/  STS [R0+0xf00], R67 ;  /* 0x000f004300007388 */ /* 0x000fe20000000800 */
[----:B------:R-:W-:Y:S06]  /*3cc0*/  BAR.SYNC.DEFER_BLOCKING 0x0 ;  /* 0x0000000000007b1d */ /* 0x000fec0000010000 */
[----:B------:R-:W3:Y:S04]  /*3cd0*/  LDS.128 R24, [R33] ;  /* 0x0000000021187984 */ /* 0x000ee80000000c00 */
[----:B------:R-:W4:Y:S04]  /*3ce0*/  LDS.128 R16, [R29+0x1000] ;  /* 0x001000001d107984 */ /* 0x000f280000000c00 */
[----:B------:R-:W5:Y:S01]  /*3cf0*/  LDS.128 R20, [R8+0x2000] ;  /* 0x0020000008147984 */ /* 0x000f620000000c00 */
[----:B0-----:R-:W-:-:S04]  /*3d00*/  IMAD.WIDE R4, R45, 0x4, R12 ;  /* 0x000000042d047825 */ /* 0x001fc800078e020c */
[----:B-1----:R-:W-:-:S04]  /*3d10*/  IMAD.WIDE R10, R11, 0x4, R12 ;  /* 0x000000040b0a7825 */ /* 0x002fc800078e020c */
[----:B--2---:R-:W-:Y:S01]  /*3d20*/  IMAD.WIDE R6, R35, 0x4, R12 ;  /* 0x0000000423067825 */ /* 0x004fe200078e020c */
[----:B---3--:R0:W-:Y:S04]  /*3d30*/  @!P3 STG.E.128 desc[UR6][R4.64], R24 ;  /* 0x000000180400b986 */ /* 0x0081e8000c101d06 */
[----:B----4-:R0:W-:Y:S04]  /*3d40*/  @!P1 STG.E.128 desc[UR6][R10.64], R16 ;  /* 0x000000100a009986 */ /* 0x0101e8000c101d06 */
[----:B-----5:R0:W-:Y:S02]  /*3d50*/  @!P4 STG.E.128 desc[UR6][R6.64], R20 ;  /* 0x000000140600c986 */ /* 0x0201e4000c101d06 */
[----:B0-----:R-:W-:Y:S05]  /*3d60*/  @P0 EXIT ;  /* 0x000000000000094d */ /* 0x001fea0003800000 */
[----:B0-----:R-:W0:Y:S01]  /*3d70*/  LDS.128 R4, [R2+0x3000] ;  /* 0x0030000002047984 */ /* 0x001e220000000c00 */
[----:B------:R-:W-:-:S05]  /*3d80*/  IMAD.WIDE R32, R32, 0x4, R12 ;  /* 0x0000000420207825 */ /* 0x000fca00078e020c */
[----:B0-----:R-:W-:Y:S01]  /*3d90*/  STG.E.128 desc[UR6][R32.64], R4 ;  /* 0x0000000420007986 */ /* 0x001fe2000c101d06 */
[----:B------:R-:W-:Y:S05]  /*3da0*/  EXIT ;  /* 0x000000000000794d */ /* 0x000fea0003800000 */
.L_x_0:
[----:B------:R-:W-:-:S00]  /*3db0*/  BRA `(.L_x_0) ;  /* 0xfffffffc00fc7947 */ /* 0x000fc0000383ffff */
[----:B------:R-:W-:-:S00]  /*3dc0*/  NOP ;  /* 0x0000000000007918 */ /* 0x000fc00000000000 */
        /* <DEDUP_REMOVED lines=11> */
.L_x_1:


//--------------------- .nv.shared.triton_poi_fused_avg_pool2d_convolution_53 --------------------------
	.section	.nv.shared.triton_poi_fused_avg_pool2d_convolution_53,"aw",@nobits
	.sectionflags	@""
	.align	16
	.zero		1024


//--------------------- .nv.constant0.triton_poi_fused_avg_pool2d_convolution_53 --------------------------
	.section	.nv.constant0.triton_poi_fused_avg_pool2d_convolution_53,"a",@progbits
	.sectionflags	@""
	.align	4
.nv.constant0.triton_poi_fused_avg_pool2d_convolution_53:
	.zero		576
